//
// Generated by NVIDIA NVVM Compiler
//
// Compiler Build ID: CL-36424714
// Cuda compilation tools, release 13.0, V13.0.88
// Based on NVVM 20.0.0
//

.version 9.0
.target sm_100
.address_size 64

	// .globl	_Z11run_biddingiPfPiS0_S0_S_S0_S_fS_

.visible .entry _Z11run_biddingiPfPiS0_S0_S_S0_S_fS_(
	.param .u32 _Z11run_biddingiPfPiS0_S0_S_S0_S_fS__param_0,
	.param .u64 .ptr .align 1 _Z11run_biddingiPfPiS0_S0_S_S0_S_fS__param_1,
	.param .u64 .ptr .align 1 _Z11run_biddingiPfPiS0_S0_S_S0_S_fS__param_2,
	.param .u64 .ptr .align 1 _Z11run_biddingiPfPiS0_S0_S_S0_S_fS__param_3,
	.param .u64 .ptr .align 1 _Z11run_biddingiPfPiS0_S0_S_S0_S_fS__param_4,
	.param .u64 .ptr .align 1 _Z11run_biddingiPfPiS0_S0_S_S0_S_fS__param_5,
	.param .u64 .ptr .align 1 _Z11run_biddingiPfPiS0_S0_S_S0_S_fS__param_6,
	.param .u64 .ptr .align 1 _Z11run_biddingiPfPiS0_S0_S_S0_S_fS__param_7,
	.param .f32 _Z11run_biddingiPfPiS0_S0_S_S0_S_fS__param_8,
	.param .u64 .ptr .align 1 _Z11run_biddingiPfPiS0_S0_S_S0_S_fS__param_9
)
{
	.reg .pred 	%p<63>;
	.reg .b32 	%r<115>;
	.reg .b32 	%f<191>;
	.reg .b64 	%rd<37>;

	ld.param.u32 	%r58, [_Z11run_biddingiPfPiS0_S0_S_S0_S_fS__param_0];
	ld.param.u64 	%rd7, [_Z11run_biddingiPfPiS0_S0_S_S0_S_fS__param_1];
	ld.param.u64 	%rd8, [_Z11run_biddingiPfPiS0_S0_S_S0_S_fS__param_2];
	ld.param.u64 	%rd9, [_Z11run_biddingiPfPiS0_S0_S_S0_S_fS__param_3];
	ld.param.u64 	%rd10, [_Z11run_biddingiPfPiS0_S0_S_S0_S_fS__param_4];
	ld.param.u64 	%rd11, [_Z11run_biddingiPfPiS0_S0_S_S0_S_fS__param_5];
	ld.param.u64 	%rd12, [_Z11run_biddingiPfPiS0_S0_S_S0_S_fS__param_6];
	ld.param.u64 	%rd13, [_Z11run_biddingiPfPiS0_S0_S_S0_S_fS__param_7];
	ld.param.f32 	%f115, [_Z11run_biddingiPfPiS0_S0_S_S0_S_fS__param_8];
	cvta.to.global.u64 	%rd1, %rd13;
	mov.u32 	%r59, %ntid.x;
	mov.u32 	%r60, %ctaid.x;
	mov.u32 	%r61, %tid.x;
	mad.lo.s32 	%r1, %r59, %r60, %r61;
	setp.ge.s32 	%p1, %r1, %r58;
	@%p1 bra 	$L__BB0_66;
	cvta.to.global.u64 	%rd14, %rd10;
	mul.wide.s32 	%rd15, %r1, 4;
	add.s64 	%rd16, %rd14, %rd15;
	ld.global.u32 	%r62, [%rd16];
	setp.ne.s32 	%p2, %r62, -1;
	@%p2 bra 	$L__BB0_66;
	cvta.to.global.u64 	%rd17, %rd8;
	add.s64 	%rd19, %rd17, %rd15;
	ld.global.u32 	%r111, [%rd19];
	ld.global.u32 	%r3, [%rd19+4];
	setp.lt.s32 	%p3, %r58, 1;
	mov.f32 	%f189, 0fC97423F0;
	mov.f32 	%f190, %f189;
	@%p3 bra 	$L__BB0_35;
	and.b32  	%r4, %r58, 7;
	setp.lt.u32 	%p4, %r58, 8;
	mov.f32 	%f190, 0fC97423F0;
	mov.b32 	%r86, 0;
	mov.f32 	%f189, %f190;
	@%p4 bra 	$L__BB0_7;
	and.b32  	%r86, %r58, 2147483640;
	mov.f32 	%f190, 0fC97423F0;
	mov.b32 	%r101, 0;
$L__BB0_5:
	.pragma "nounroll";
	mul.wide.u32 	%rd20, %r101, 4;
	add.s64 	%rd6, %rd1, %rd20;
	ld.global.f32 	%f120, [%rd6];
	neg.f32 	%f57, %f120;
	setp.gtu.f32 	%p5, %f189, %f57;
	@%p5 bra 	$L__BB0_40;
	setp.lt.f32 	%p6, %f189, %f57;
	selp.b32 	%r85, %r101, %r85, %p6;
	selp.f32 	%f169, %f57, %f189, %p6;
	selp.f32 	%f170, %f189, %f190, %p6;
	bra.uni 	$L__BB0_41;
$L__BB0_7:
	setp.eq.s32 	%p30, %r4, 0;
	@%p30 bra 	$L__BB0_35;
	and.b32  	%r9, %r58, 3;
	setp.lt.u32 	%p31, %r4, 4;
	@%p31 bra 	$L__BB0_22;
	mul.wide.u32 	%rd21, %r86, 4;
	add.s64 	%rd2, %rd1, %rd21;
	ld.global.f32 	%f129, [%rd2];
	neg.f32 	%f5, %f129;
	setp.gtu.f32 	%p32, %f189, %f5;
	@%p32 bra 	$L__BB0_11;
	setp.lt.f32 	%p33, %f189, %f5;
	selp.b32 	%r85, %r86, %r85, %p33;
	selp.f32 	%f145, %f5, %f189, %p33;
	selp.f32 	%f146, %f189, %f190, %p33;
	bra.uni 	$L__BB0_12;
$L__BB0_11:
	setp.lt.f32 	%p34, %f190, %f5;
	selp.f32 	%f146, %f5, %f190, %p34;
	mov.f32 	%f145, %f189;
$L__BB0_12:
	ld.global.f32 	%f130, [%rd2+4];
	neg.f32 	%f11, %f130;
	setp.gtu.f32 	%p35, %f145, %f11;
	@%p35 bra 	$L__BB0_14;
	add.s32 	%r77, %r86, 1;
	setp.lt.f32 	%p36, %f145, %f11;
	selp.b32 	%r85, %r77, %r85, %p36;
	selp.f32 	%f147, %f11, %f145, %p36;
	selp.f32 	%f148, %f145, %f146, %p36;
	bra.uni 	$L__BB0_15;
$L__BB0_14:
	setp.lt.f32 	%p37, %f146, %f11;
	selp.f32 	%f148, %f11, %f146, %p37;
	mov.f32 	%f147, %f145;
$L__BB0_15:
	ld.global.f32 	%f131, [%rd2+8];
	neg.f32 	%f17, %f131;
	setp.gtu.f32 	%p38, %f147, %f17;
	@%p38 bra 	$L__BB0_17;
	add.s32 	%r78, %r86, 2;
	setp.lt.f32 	%p39, %f147, %f17;
	selp.b32 	%r85, %r78, %r85, %p39;
	selp.f32 	%f149, %f17, %f147, %p39;
	selp.f32 	%f150, %f147, %f148, %p39;
	bra.uni 	$L__BB0_18;
$L__BB0_17:
	setp.lt.f32 	%p40, %f148, %f17;
	selp.f32 	%f150, %f17, %f148, %p40;
	mov.f32 	%f149, %f147;
$L__BB0_18:
	ld.global.f32 	%f132, [%rd2+12];
	neg.f32 	%f23, %f132;
	setp.gtu.f32 	%p41, %f149, %f23;
	@%p41 bra 	$L__BB0_20;
	add.s32 	%r79, %r86, 3;
	setp.lt.f32 	%p42, %f149, %f23;
	selp.b32 	%r85, %r79, %r85, %p42;
	selp.f32 	%f189, %f23, %f149, %p42;
	selp.f32 	%f190, %f149, %f150, %p42;
	bra.uni 	$L__BB0_21;
$L__BB0_20:
	setp.lt.f32 	%p43, %f150, %f23;
	selp.f32 	%f190, %f23, %f150, %p43;
	mov.f32 	%f189, %f149;
$L__BB0_21:
	add.s32 	%r86, %r86, 4;
$L__BB0_22:
	setp.eq.s32 	%p44, %r9, 0;
	@%p44 bra 	$L__BB0_35;
	setp.eq.s32 	%p45, %r9, 1;
	@%p45 bra 	$L__BB0_31;
	mul.wide.u32 	%rd22, %r86, 4;
	add.s64 	%rd3, %rd1, %rd22;
	ld.global.f32 	%f134, [%rd3];
	neg.f32 	%f33, %f134;
	setp.gtu.f32 	%p46, %f189, %f33;
	@%p46 bra 	$L__BB0_26;
	setp.lt.f32 	%p47, %f189, %f33;
	selp.b32 	%r85, %r86, %r85, %p47;
	selp.f32 	%f157, %f33, %f189, %p47;
	selp.f32 	%f158, %f189, %f190, %p47;
	bra.uni 	$L__BB0_27;
$L__BB0_26:
	setp.lt.f32 	%p48, %f190, %f33;
	selp.f32 	%f158, %f33, %f190, %p48;
	mov.f32 	%f157, %f189;
$L__BB0_27:
	ld.global.f32 	%f135, [%rd3+4];
	neg.f32 	%f39, %f135;
	setp.gtu.f32 	%p49, %f157, %f39;
	@%p49 bra 	$L__BB0_29;
	add.s32 	%r81, %r86, 1;
	setp.lt.f32 	%p50, %f157, %f39;
	selp.b32 	%r85, %r81, %r85, %p50;
	selp.f32 	%f189, %f39, %f157, %p50;
	selp.f32 	%f190, %f157, %f158, %p50;
	bra.uni 	$L__BB0_30;
$L__BB0_29:
	setp.lt.f32 	%p51, %f158, %f39;
	selp.f32 	%f190, %f39, %f158, %p51;
	mov.f32 	%f189, %f157;
$L__BB0_30:
	add.s32 	%r86, %r86, 2;
$L__BB0_31:
	and.b32  	%r82, %r58, 1;
	setp.eq.b32 	%p52, %r82, 1;
	not.pred 	%p53, %p52;
	@%p53 bra 	$L__BB0_35;
	mul.wide.u32 	%rd23, %r86, 4;
	add.s64 	%rd24, %rd1, %rd23;
	ld.global.f32 	%f136, [%rd24];
	neg.f32 	%f49, %f136;
	setp.gtu.f32 	%p54, %f189, %f49;
	@%p54 bra 	$L__BB0_34;
	setp.lt.f32 	%p55, %f189, %f49;
	selp.b32 	%r85, %r86, %r85, %p55;
	selp.f32 	%f50, %f49, %f189, %p55;
	selp.f32 	%f190, %f189, %f190, %p55;
	mov.f32 	%f189, %f50;
	bra.uni 	$L__BB0_35;
$L__BB0_34:
	setp.lt.f32 	%p56, %f190, %f49;
	selp.f32 	%f190, %f49, %f190, %p56;
$L__BB0_35:
	setp.ge.s32 	%p57, %r111, %r3;
	@%p57 bra 	$L__BB0_65;
	cvta.to.global.u64 	%rd4, %rd9;
	cvta.to.global.u64 	%rd5, %rd7;
$L__BB0_37:
	mul.wide.s32 	%rd25, %r111, 4;
	add.s64 	%rd26, %rd4, %rd25;
	ld.global.u32 	%r53, [%rd26];
	setp.eq.s32 	%p58, %r53, -99;
	@%p58 bra 	$L__BB0_65;
	add.s64 	%rd28, %rd5, %rd25;
	ld.global.f32 	%f137, [%rd28];
	mul.wide.s32 	%rd29, %r53, 4;
	add.s64 	%rd30, %rd1, %rd29;
	ld.global.f32 	%f138, [%rd30];
	sub.f32 	%f107, %f137, %f138;
	setp.ltu.f32 	%p59, %f107, %f189;
	@%p59 bra 	$L__BB0_63;
	setp.gt.f32 	%p60, %f107, %f189;
	selp.b32 	%r85, %r53, %r85, %p60;
	selp.f32 	%f108, %f107, %f189, %p60;
	selp.f32 	%f190, %f189, %f190, %p60;
	mov.f32 	%f189, %f108;
	bra.uni 	$L__BB0_64;
$L__BB0_40:
	setp.lt.f32 	%p7, %f190, %f57;
	selp.f32 	%f170, %f57, %f190, %p7;
	mov.f32 	%f169, %f189;
$L__BB0_41:
	ld.global.f32 	%f121, [%rd6+4];
	neg.f32 	%f63, %f121;
	setp.gtu.f32 	%p8, %f169, %f63;
	@%p8 bra 	$L__BB0_43;
	add.s32 	%r69, %r101, 1;
	setp.lt.f32 	%p9, %f169, %f63;
	selp.b32 	%r85, %r69, %r85, %p9;
	selp.f32 	%f171, %f63, %f169, %p9;
	selp.f32 	%f172, %f169, %f170, %p9;
	bra.uni 	$L__BB0_44;
$L__BB0_43:
	setp.lt.f32 	%p10, %f170, %f63;
	selp.f32 	%f172, %f63, %f170, %p10;
	mov.f32 	%f171, %f169;
$L__BB0_44:
	ld.global.f32 	%f122, [%rd6+8];
	neg.f32 	%f69, %f122;
	setp.gtu.f32 	%p11, %f171, %f69;
	@%p11 bra 	$L__BB0_46;
	add.s32 	%r70, %r101, 2;
	setp.lt.f32 	%p12, %f171, %f69;
	selp.b32 	%r85, %r70, %r85, %p12;
	selp.f32 	%f173, %f69, %f171, %p12;
	selp.f32 	%f174, %f171, %f172, %p12;
	bra.uni 	$L__BB0_47;
$L__BB0_46:
	setp.lt.f32 	%p13, %f172, %f69;
	selp.f32 	%f174, %f69, %f172, %p13;
	mov.f32 	%f173, %f171;
$L__BB0_47:
	ld.global.f32 	%f123, [%rd6+12];
	neg.f32 	%f75, %f123;
	setp.gtu.f32 	%p14, %f173, %f75;
	@%p14 bra 	$L__BB0_49;
	add.s32 	%r71, %r101, 3;
	setp.lt.f32 	%p15, %f173, %f75;
	selp.b32 	%r85, %r71, %r85, %p15;
	selp.f32 	%f175, %f75, %f173, %p15;
	selp.f32 	%f176, %f173, %f174, %p15;
	bra.uni 	$L__BB0_50;
$L__BB0_49:
	setp.lt.f32 	%p16, %f174, %f75;
	selp.f32 	%f176, %f75, %f174, %p16;
	mov.f32 	%f175, %f173;
$L__BB0_50:
	ld.global.f32 	%f124, [%rd6+16];
	neg.f32 	%f81, %f124;
	setp.gtu.f32 	%p17, %f175, %f81;
	@%p17 bra 	$L__BB0_52;
	add.s32 	%r72, %r101, 4;
	setp.lt.f32 	%p18, %f175, %f81;
	selp.b32 	%r85, %r72, %r85, %p18;
	selp.f32 	%f177, %f81, %f175, %p18;
	selp.f32 	%f178, %f175, %f176, %p18;
	bra.uni 	$L__BB0_53;
$L__BB0_52:
	setp.lt.f32 	%p19, %f176, %f81;
	selp.f32 	%f178, %f81, %f176, %p19;
	mov.f32 	%f177, %f175;
$L__BB0_53:
	ld.global.f32 	%f125, [%rd6+20];
	neg.f32 	%f87, %f125;
	setp.gtu.f32 	%p20, %f177, %f87;
	@%p20 bra 	$L__BB0_55;
	add.s32 	%r73, %r101, 5;
	setp.lt.f32 	%p21, %f177, %f87;
	selp.b32 	%r85, %r73, %r85, %p21;
	selp.f32 	%f179, %f87, %f177, %p21;
	selp.f32 	%f180, %f177, %f178, %p21;
	bra.uni 	$L__BB0_56;
$L__BB0_55:
	setp.lt.f32 	%p22, %f178, %f87;
	selp.f32 	%f180, %f87, %f178, %p22;
	mov.f32 	%f179, %f177;
$L__BB0_56:
	ld.global.f32 	%f126, [%rd6+24];
	neg.f32 	%f93, %f126;
	setp.gtu.f32 	%p23, %f179, %f93;
	@%p23 bra 	$L__BB0_58;
	add.s32 	%r74, %r101, 6;
	setp.lt.f32 	%p24, %f179, %f93;
	selp.b32 	%r85, %r74, %r85, %p24;
	selp.f32 	%f181, %f93, %f179, %p24;
	selp.f32 	%f182, %f179, %f180, %p24;
	bra.uni 	$L__BB0_59;
$L__BB0_58:
	setp.lt.f32 	%p25, %f180, %f93;
	selp.f32 	%f182, %f93, %f180, %p25;
	mov.f32 	%f181, %f179;
$L__BB0_59:
	ld.global.f32 	%f127, [%rd6+28];
	neg.f32 	%f99, %f127;
	setp.gtu.f32 	%p26, %f181, %f99;
	@%p26 bra 	$L__BB0_61;
	add.s32 	%r75, %r101, 7;
	setp.lt.f32 	%p27, %f181, %f99;
	selp.b32 	%r85, %r75, %r85, %p27;
	selp.f32 	%f189, %f99, %f181, %p27;
	selp.f32 	%f190, %f181, %f182, %p27;
	bra.uni 	$L__BB0_62;
$L__BB0_61:
	setp.lt.f32 	%p28, %f182, %f99;
	selp.f32 	%f190, %f99, %f182, %p28;
	mov.f32 	%f189, %f181;
$L__BB0_62:
	add.s32 	%r101, %r101, 8;
	setp.eq.s32 	%p29, %r101, %r86;
	@%p29 bra 	$L__BB0_7;
	bra.uni 	$L__BB0_5;
$L__BB0_63:
	setp.gt.f32 	%p61, %f107, %f190;
	selp.f32 	%f190, %f107, %f190, %p61;
$L__BB0_64:
	add.s32 	%r111, %r111, 1;
	setp.ne.s32 	%p62, %r111, %r3;
	@%p62 bra 	$L__BB0_37;
$L__BB0_65:
	sub.f32 	%f139, %f189, %f190;
	add.f32 	%f140, %f115, %f139;
	mad.lo.s32 	%r83, %r85, %r58, %r1;
	cvta.to.global.u64 	%rd31, %rd11;
	mul.wide.s32 	%rd32, %r83, 4;
	add.s64 	%rd33, %rd31, %rd32;
	st.global.f32 	[%rd33], %f140;
	cvta.to.global.u64 	%rd34, %rd12;
	mul.wide.s32 	%rd35, %r85, 4;
	add.s64 	%rd36, %rd34, %rd35;
	atom.global.max.s32 	%r84, [%rd36], 1;
$L__BB0_66:
	ret;

}
	// .globl	_Z14run_assignmentiPiS_PfS_S0_S_
.visible .entry _Z14run_assignmentiPiS_PfS_S0_S_(
	.param .u32 _Z14run_assignmentiPiS_PfS_S0_S__param_0,
	.param .u64 .ptr .align 1 _Z14run_assignmentiPiS_PfS_S0_S__param_1,
	.param .u64 .ptr .align 1 _Z14run_assignmentiPiS_PfS_S0_S__param_2,
	.param .u64 .ptr .align 1 _Z14run_assignmentiPiS_PfS_S0_S__param_3,
	.param .u64 .ptr .align 1 _Z14run_assignmentiPiS_PfS_S0_S__param_4,
	.param .u64 .ptr .align 1 _Z14run_assignmentiPiS_PfS_S0_S__param_5,
	.param .u64 .ptr .align 1 _Z14run_assignmentiPiS_PfS_S0_S__param_6
)
{
	.reg .pred 	%p<42>;
	.reg .b32 	%r<122>;
	.reg .b32 	%f<85>;
	.reg .b64 	%rd<32>;

	ld.param.u32 	%r38, [_Z14run_assignmentiPiS_PfS_S0_S__param_0];
	ld.param.u64 	%rd9, [_Z14run_assignmentiPiS_PfS_S0_S__param_1];
	ld.param.u64 	%rd5, [_Z14run_assignmentiPiS_PfS_S0_S__param_2];
	ld.param.u64 	%rd10, [_Z14run_assignmentiPiS_PfS_S0_S__param_3];
	ld.param.u64 	%rd6, [_Z14run_assignmentiPiS_PfS_S0_S__param_4];
	ld.param.u64 	%rd7, [_Z14run_assignmentiPiS_PfS_S0_S__param_5];
	ld.param.u64 	%rd8, [_Z14run_assignmentiPiS_PfS_S0_S__param_6];
	cvta.to.global.u64 	%rd1, %rd10;
	cvta.to.global.u64 	%rd2, %rd9;
	mov.u32 	%r39, %ntid.x;
	mov.u32 	%r40, %ctaid.x;
	mov.u32 	%r41, %tid.x;
	mad.lo.s32 	%r1, %r39, %r40, %r41;
	setp.ge.s32 	%p1, %r1, %r38;
	@%p1 bra 	$L__BB1_19;
	cvta.to.global.u64 	%rd11, %rd6;
	mul.wide.s32 	%rd12, %r1, 4;
	add.s64 	%rd13, %rd11, %rd12;
	ld.global.u32 	%r42, [%rd13];
	setp.eq.s32 	%p2, %r42, 0;
	@%p2 bra 	$L__BB1_19;
	setp.lt.s32 	%p3, %r38, 1;
	mov.b32 	%r121, -1;
	mov.f32 	%f84, 0fBF800000;
	@%p3 bra 	$L__BB1_15;
	mul.lo.s32 	%r2, %r38, %r1;
	and.b32  	%r3, %r38, 15;
	setp.lt.u32 	%p4, %r38, 16;
	mov.f32 	%f84, 0fBF800000;
	mov.b32 	%r121, -1;
	mov.b32 	%r112, 0;
	@%p4 bra 	$L__BB1_6;
	and.b32  	%r112, %r38, 2147483632;
	add.s64 	%rd3, %rd1, 32;
	mov.f32 	%f84, 0fBF800000;
	mov.b32 	%r121, -1;
	mov.b32 	%r106, 0;
	mov.u32 	%r105, %r2;
$L__BB1_5:
	.pragma "nounroll";
	mul.wide.s32 	%rd14, %r105, 4;
	add.s64 	%rd15, %rd3, %rd14;
	ld.global.f32 	%f18, [%rd15+-32];
	setp.gt.f32 	%p5, %f18, %f84;
	selp.f32 	%f19, %f18, %f84, %p5;
	selp.b32 	%r49, %r106, %r121, %p5;
	ld.global.f32 	%f20, [%rd15+-28];
	setp.gt.f32 	%p6, %f20, %f19;
	selp.f32 	%f21, %f20, %f19, %p6;
	add.s32 	%r50, %r106, 1;
	selp.b32 	%r51, %r50, %r49, %p6;
	ld.global.f32 	%f22, [%rd15+-24];
	setp.gt.f32 	%p7, %f22, %f21;
	selp.f32 	%f23, %f22, %f21, %p7;
	add.s32 	%r52, %r106, 2;
	selp.b32 	%r53, %r52, %r51, %p7;
	ld.global.f32 	%f24, [%rd15+-20];
	setp.gt.f32 	%p8, %f24, %f23;
	selp.f32 	%f25, %f24, %f23, %p8;
	add.s32 	%r54, %r106, 3;
	selp.b32 	%r55, %r54, %r53, %p8;
	ld.global.f32 	%f26, [%rd15+-16];
	setp.gt.f32 	%p9, %f26, %f25;
	selp.f32 	%f27, %f26, %f25, %p9;
	add.s32 	%r56, %r106, 4;
	selp.b32 	%r57, %r56, %r55, %p9;
	ld.global.f32 	%f28, [%rd15+-12];
	setp.gt.f32 	%p10, %f28, %f27;
	selp.f32 	%f29, %f28, %f27, %p10;
	add.s32 	%r58, %r106, 5;
	selp.b32 	%r59, %r58, %r57, %p10;
	ld.global.f32 	%f30, [%rd15+-8];
	setp.gt.f32 	%p11, %f30, %f29;
	selp.f32 	%f31, %f30, %f29, %p11;
	add.s32 	%r60, %r106, 6;
	selp.b32 	%r61, %r60, %r59, %p11;
	ld.global.f32 	%f32, [%rd15+-4];
	setp.gt.f32 	%p12, %f32, %f31;
	selp.f32 	%f33, %f32, %f31, %p12;
	add.s32 	%r62, %r106, 7;
	selp.b32 	%r63, %r62, %r61, %p12;
	ld.global.f32 	%f34, [%rd15];
	setp.gt.f32 	%p13, %f34, %f33;
	selp.f32 	%f35, %f34, %f33, %p13;
	add.s32 	%r64, %r106, 8;
	selp.b32 	%r65, %r64, %r63, %p13;
	ld.global.f32 	%f36, [%rd15+4];
	setp.gt.f32 	%p14, %f36, %f35;
	selp.f32 	%f37, %f36, %f35, %p14;
	add.s32 	%r66, %r106, 9;
	selp.b32 	%r67, %r66, %r65, %p14;
	ld.global.f32 	%f38, [%rd15+8];
	setp.gt.f32 	%p15, %f38, %f37;
	selp.f32 	%f39, %f38, %f37, %p15;
	add.s32 	%r68, %r106, 10;
	selp.b32 	%r69, %r68, %r67, %p15;
	ld.global.f32 	%f40, [%rd15+12];
	setp.gt.f32 	%p16, %f40, %f39;
	selp.f32 	%f41, %f40, %f39, %p16;
	add.s32 	%r70, %r106, 11;
	selp.b32 	%r71, %r70, %r69, %p16;
	ld.global.f32 	%f42, [%rd15+16];
	setp.gt.f32 	%p17, %f42, %f41;
	selp.f32 	%f43, %f42, %f41, %p17;
	add.s32 	%r72, %r106, 12;
	selp.b32 	%r73, %r72, %r71, %p17;
	ld.global.f32 	%f44, [%rd15+20];
	setp.gt.f32 	%p18, %f44, %f43;
	selp.f32 	%f45, %f44, %f43, %p18;
	add.s32 	%r74, %r106, 13;
	selp.b32 	%r75, %r74, %r73, %p18;
	ld.global.f32 	%f46, [%rd15+24];
	setp.gt.f32 	%p19, %f46, %f45;
	selp.f32 	%f47, %f46, %f45, %p19;
	add.s32 	%r76, %r106, 14;
	selp.b32 	%r77, %r76, %r75, %p19;
	ld.global.f32 	%f48, [%rd15+28];
	setp.gt.f32 	%p20, %f48, %f47;
	selp.f32 	%f84, %f48, %f47, %p20;
	add.s32 	%r78, %r106, 15;
	selp.b32 	%r121, %r78, %r77, %p20;
	add.s32 	%r105, %r105, 16;
	add.s32 	%r106, %r106, 16;
	setp.ne.s32 	%p21, %r106, %r112;
	@%p21 bra 	$L__BB1_5;
$L__BB1_6:
	setp.eq.s32 	%p22, %r3, 0;
	@%p22 bra 	$L__BB1_15;
	and.b32  	%r14, %r38, 7;
	setp.lt.u32 	%p23, %r3, 8;
	@%p23 bra 	$L__BB1_9;
	add.s32 	%r80, %r112, %r2;
	mul.wide.s32 	%rd16, %r80, 4;
	add.s64 	%rd17, %rd1, %rd16;
	ld.global.f32 	%f50, [%rd17];
	setp.gt.f32 	%p24, %f50, %f84;
	selp.f32 	%f51, %f50, %f84, %p24;
	selp.b32 	%r81, %r112, %r121, %p24;
	add.s32 	%r82, %r112, 1;
	ld.global.f32 	%f52, [%rd17+4];
	setp.gt.f32 	%p25, %f52, %f51;
	selp.f32 	%f53, %f52, %f51, %p25;
	selp.b32 	%r83, %r82, %r81, %p25;
	add.s32 	%r84, %r112, 2;
	ld.global.f32 	%f54, [%rd17+8];
	setp.gt.f32 	%p26, %f54, %f53;
	selp.f32 	%f55, %f54, %f53, %p26;
	selp.b32 	%r85, %r84, %r83, %p26;
	add.s32 	%r86, %r112, 3;
	ld.global.f32 	%f56, [%rd17+12];
	setp.gt.f32 	%p27, %f56, %f55;
	selp.f32 	%f57, %f56, %f55, %p27;
	selp.b32 	%r87, %r86, %r85, %p27;
	add.s32 	%r88, %r112, 4;
	ld.global.f32 	%f58, [%rd17+16];
	setp.gt.f32 	%p28, %f58, %f57;
	selp.f32 	%f59, %f58, %f57, %p28;
	selp.b32 	%r89, %r88, %r87, %p28;
	add.s32 	%r90, %r112, 5;
	ld.global.f32 	%f60, [%rd17+20];
	setp.gt.f32 	%p29, %f60, %f59;
	selp.f32 	%f61, %f60, %f59, %p29;
	selp.b32 	%r91, %r90, %r89, %p29;
	add.s32 	%r92, %r112, 6;
	ld.global.f32 	%f62, [%rd17+24];
	setp.gt.f32 	%p30, %f62, %f61;
	selp.f32 	%f63, %f62, %f61, %p30;
	selp.b32 	%r93, %r92, %r91, %p30;
	add.s32 	%r94, %r112, 7;
	ld.global.f32 	%f64, [%rd17+28];
	setp.gt.f32 	%p31, %f64, %f63;
	selp.f32 	%f84, %f64, %f63, %p31;
	selp.b32 	%r121, %r94, %r93, %p31;
	add.s32 	%r112, %r112, 8;
$L__BB1_9:
	setp.eq.s32 	%p32, %r14, 0;
	@%p32 bra 	$L__BB1_15;
	and.b32  	%r20, %r38, 3;
	setp.lt.u32 	%p33, %r14, 4;
	@%p33 bra 	$L__BB1_12;
	add.s32 	%r96, %r112, %r2;
	mul.wide.s32 	%rd18, %r96, 4;
	add.s64 	%rd19, %rd1, %rd18;
	ld.global.f32 	%f66, [%rd19];
	setp.gt.f32 	%p34, %f66, %f84;
	selp.f32 	%f67, %f66, %f84, %p34;
	selp.b32 	%r97, %r112, %r121, %p34;
	add.s32 	%r98, %r112, 1;
	ld.global.f32 	%f68, [%rd19+4];
	setp.gt.f32 	%p35, %f68, %f67;
	selp.f32 	%f69, %f68, %f67, %p35;
	selp.b32 	%r99, %r98, %r97, %p35;
	add.s32 	%r100, %r112, 2;
	ld.global.f32 	%f70, [%rd19+8];
	setp.gt.f32 	%p36, %f70, %f69;
	selp.f32 	%f71, %f70, %f69, %p36;
	selp.b32 	%r101, %r100, %r99, %p36;
	add.s32 	%r102, %r112, 3;
	ld.global.f32 	%f72, [%rd19+12];
	setp.gt.f32 	%p37, %f72, %f71;
	selp.f32 	%f84, %f72, %f71, %p37;
	selp.b32 	%r121, %r102, %r101, %p37;
	add.s32 	%r112, %r112, 4;
$L__BB1_12:
	setp.eq.s32 	%p38, %r20, 0;
	@%p38 bra 	$L__BB1_15;
	add.s32 	%r118, %r112, %r2;
	neg.s32 	%r117, %r20;
$L__BB1_14:
	.pragma "nounroll";
	mul.wide.s32 	%rd20, %r118, 4;
	add.s64 	%rd21, %rd1, %rd20;
	ld.global.f32 	%f73, [%rd21];
	setp.gt.f32 	%p39, %f73, %f84;
	selp.f32 	%f84, %f73, %f84, %p39;
	selp.b32 	%r121, %r112, %r121, %p39;
	add.s32 	%r112, %r112, 1;
	add.s32 	%r118, %r118, 1;
	add.s32 	%r117, %r117, 1;
	setp.ne.s32 	%p40, %r117, 0;
	@%p40 bra 	$L__BB1_14;
$L__BB1_15:
	cvta.to.global.u64 	%rd22, %rd5;
	add.s64 	%rd4, %rd22, %rd12;
	ld.global.u32 	%r37, [%rd4];
	setp.eq.s32 	%p41, %r37, -1;
	@%p41 bra 	$L__BB1_17;
	mul.wide.s32 	%rd24, %r37, 4;
	add.s64 	%rd25, %rd2, %rd24;
	mov.b32 	%r103, -1;
	st.global.u32 	[%rd25], %r103;
	bra.uni 	$L__BB1_18;
$L__BB1_17:
	cvta.to.global.u64 	%rd26, %rd8;
	atom.global.add.u32 	%r104, [%rd26], 1;
$L__BB1_18:
	cvta.to.global.u64 	%rd27, %rd7;
	add.s64 	%rd29, %rd27, %rd12;
	ld.global.f32 	%f74, [%rd29];
	add.f32 	%f75, %f84, %f74;
	st.global.f32 	[%rd29], %f75;
	mul.wide.s32 	%rd30, %r121, 4;
	add.s64 	%rd31, %rd2, %rd30;
	st.global.u32 	[%rd31], %r1;
	st.global.u32 	[%rd4], %r121;
$L__BB1_19:
	ret;

}


// ===== COMPILED SASS (sm_100) =====

	.target	sm_100

	.elftype	@"ET_EXEC"


//--------------------- .note.nv.tkinfo           --------------------------
	.section	.note.nv.tkinfo,"",@"SHT_NOTE"
	.sectionflags	@"SHF_NOTE_NV_TKINFO"
	.tkinfo
        /*0018*/ 	.word	0x00000002
        /*0030*/ 	.string	""
        /*0030*/ 	.string	"ptxas"
        /*0030*/ 	.string	"Cuda compilation tools, release 13.0, V13.0.88"
        /*0030*/ 	.string	"Build cuda_13.0.r13.0/compiler.36424714_0"
        /*0030*/ 	.string	"-arch sm_100 -m 64 "



//--------------------- .note.nv.cuinfo           --------------------------
	.section	.note.nv.cuinfo,"",@"SHT_NOTE"
	.sectionflags	@"SHF_NOTE_NV_CUINFO"
        /*0018*/ 	.short	0x0002
        /*001a*/ 	.short	0x0064
        /*001c*/ 	.short	0x0082
	.zero		2


//--------------------- .nv.info                  --------------------------
	.section	.nv.info,"",@"SHT_CUDA_INFO"
	.align	4


	//----- nvinfo : EIATTR_REGCOUNT
	.align		4
        /*0000*/ 	.byte	0x04, 0x2f
        /*0002*/ 	.short	(.L_1 - .L_0)
	.align		4
.L_0:
        /*0004*/ 	.word	index@(_Z11run_biddingiPfPiS0_S0_S_S0_S_fS_)
        /*0008*/ 	.word	0x0000001b


	//----- nvinfo : EIATTR_FRAME_SIZE
	.align		4
.L_1:
        /*000c*/ 	.byte	0x04, 0x11
        /*000e*/ 	.short	(.L_3 - .L_2)
	.align		4
.L_2:
        /*0010*/ 	.word	index@(_Z11run_biddingiPfPiS0_S0_S_S0_S_fS_)
        /*0014*/ 	.word	0x00000000


	//----- nvinfo : EIATTR_REGCOUNT
	.align		4
.L_3:
        /*0018*/ 	.byte	0x04, 0x2f
        /*001a*/ 	.short	(.L_5 - .L_4)
	.align		4
.L_4:
        /*001c*/ 	.word	index@(_Z14run_assignmentiPiS_PfS_S0_S_)
        /*0020*/ 	.word	0x0000001f


	//----- nvinfo : EIATTR_FRAME_SIZE
	.align		4
.L_5:
        /*0024*/ 	.byte	0x04, 0x11
        /*0026*/ 	.short	(.L_7 - .L_6)
	.align		4
.L_6:
        /*0028*/ 	.word	index@(_Z14run_assignmentiPiS_PfS_S0_S_)
        /*002c*/ 	.word	0x00000000


	//----- nvinfo : EIATTR_MIN_STACK_SIZE
	.align		4
.L_7:
        /*0030*/ 	.byte	0x04, 0x12
        /*0032*/ 	.short	(.L_9 - .L_8)
	.align		4
.L_8:
        /*0034*/ 	.word	index@(_Z14run_assignmentiPiS_PfS_S0_S_)
        /*0038*/ 	.word	0x00000000


	//----- nvinfo : EIATTR_MIN_STACK_SIZE
	.align		4
.L_9:
        /*003c*/ 	.byte	0x04, 0x12
        /*003e*/ 	.short	(.L_11 - .L_10)
	.align		4
.L_10:
        /*0040*/ 	.word	index@(_Z11run_biddingiPfPiS0_S0_S_S0_S_fS_)
        /*0044*/ 	.word	0x00000000
.L_11:


//--------------------- .nv.compat                --------------------------
	.section	.nv.compat,"",@"SHT_CUDA_COMPAT_INFO"
	.align	4
        /*0000*/ 	.byte	0x02, 0x09, 0x00, 0x00, 0x02, 0x02, 0x01, 0x00, 0x02, 0x05, 0x05, 0x00, 0x03, 0x07, 0x01, 0x01
        /*0010*/ 	.byte	0x02, 0x03, 0x00, 0x00, 0x02, 0x06, 0x01, 0x00, 0x04, 0x0b, 0x08, 0x00, 0x09, 0x00, 0x00, 0x00
        /*0020*/ 	.byte	0x00, 0x00, 0x00, 0x00


//--------------------- .nv.info._Z14run_assignmentiPiS_PfS_S0_S_ --------------------------
	.section	.nv.info._Z14run_assignmentiPiS_PfS_S0_S_,"",@"SHT_CUDA_INFO"
	.sectionflags	@""
	.align	4


	//----- nvinfo : EIATTR_CUDA_API_VERSION
	.align		4
        /*0000*/ 	.byte	0x04, 0x37
        /*0002*/ 	.short	(.L_13 - .L_12)
.L_12:
        /*0004*/ 	.word	0x00000082


	//----- nvinfo : EIATTR_KPARAM_INFO
	.align		4
.L_13:
        /*0008*/ 	.byte	0x04, 0x17
        /*000a*/ 	.short	(.L_15 - .L_14)
.L_14:
        /*000c*/ 	.word	0x00000000
        /*0010*/ 	.short	0x0006
        /*0012*/ 	.short	0x0030
        /*0014*/ 	.byte	0x00, 0xf5, 0x21, 0x00


	//----- nvinfo : EIATTR_KPARAM_INFO
	.align		4
.L_15:
        /*0018*/ 	.byte	0x04, 0x17
        /*001a*/ 	.short	(.L_17 - .L_16)
.L_16:
        /*001c*/ 	.word	0x00000000
        /*0020*/ 	.short	0x0005
        /*0022*/ 	.short	0x0028
        /*0024*/ 	.byte	0x00, 0xf5, 0x21, 0x00


	//----- nvinfo : EIATTR_KPARAM_INFO
	.align		4
.L_17:
        /*0028*/ 	.byte	0x04, 0x17
        /*002a*/ 	.short	(.L_19 - .L_18)
.L_18:
        /*002c*/ 	.word	0x00000000
        /*0030*/ 	.short	0x0004
        /*0032*/ 	.short	0x0020
        /*0034*/ 	.byte	0x00, 0xf5, 0x21, 0x00


	//----- nvinfo : EIATTR_KPARAM_INFO
	.align		4
.L_19:
        /*0038*/ 	.byte	0x04, 0x17
        /*003a*/ 	.short	(.L_21 - .L_20)
.L_20:
        /*003c*/ 	.word	0x00000000
        /*0040*/ 	.short	0x0003
        /*0042*/ 	.short	0x0018
        /*0044*/ 	.byte	0x00, 0xf5, 0x21, 0x00


	//----- nvinfo : EIATTR_KPARAM_INFO
	.align		4
.L_21:
        /*0048*/ 	.byte	0x04, 0x17
        /*004a*/ 	.short	(.L_23 - .L_22)
.L_22:
        /*004c*/ 	.word	0x00000000
        /*0050*/ 	.short	0x0002
        /*0052*/ 	.short	0x0010
        /*0054*/ 	.byte	0x00, 0xf5, 0x21, 0x00


	//----- nvinfo : EIATTR_KPARAM_INFO
	.align		4
.L_23:
        /*0058*/ 	.byte	0x04, 0x17
        /*005a*/ 	.short	(.L_25 - .L_24)
.L_24:
        /*005c*/ 	.word	0x00000000
        /*0060*/ 	.short	0x0001
        /*0062*/ 	.short	0x0008
        /*0064*/ 	.byte	0x00, 0xf5, 0x21, 0x00


	//----- nvinfo : EIATTR_KPARAM_INFO
	.align		4
.L_25:
        /*0068*/ 	.byte	0x04, 0x17
        /*006a*/ 	.short	(.L_27 - .L_26)
.L_26:
        /*006c*/ 	.word	0x00000000
        /*0070*/ 	.short	0x0000
        /*0072*/ 	.short	0x0000
        /*0074*/ 	.byte	0x00, 0xf0, 0x11, 0x00


	//----- nvinfo : EIATTR_SPARSE_MMA_MASK
	.align		4
.L_27:
        /*0078*/ 	.byte	0x03, 0x50
        /*007a*/ 	.short	0x0000


	//----- nvinfo : EIATTR_MAXREG_COUNT
	.align		4
        /*007c*/ 	.byte	0x03, 0x1b
        /*007e*/ 	.short	0x00ff


	//----- nvinfo : EIATTR_MERCURY_ISA_VERSION
	.align		4
        /*0080*/ 	.byte	0x03, 0x5f
        /*0082*/ 	.short	0x0101


	//----- nvinfo : EIATTR_INT_WARP_WIDE_INSTR_OFFSETS
	.align		4
        /*0084*/ 	.byte	0x04, 0x31
        /*0086*/ 	.short	(.L_29 - .L_28)


	//   ....[0]....
.L_28:
        /*0088*/ 	.word	0x00000c80


	//----- nvinfo : EIATTR_VRC_CTA_INIT_COUNT
	.align		4
.L_29:
        /*008c*/ 	.byte	0x02, 0x4a
	.zero		1
	.zero		1


	//----- nvinfo : EIATTR_EXIT_INSTR_OFFSETS
	.align		4
        /*0090*/ 	.byte	0x04, 0x1c
        /*0092*/ 	.short	(.L_31 - .L_30)


	//   ....[0]....
.L_30:
        /*0094*/ 	.word	0x00000070


	//   ....[1]....
        /*0098*/ 	.word	0x000000d0


	//   ....[2]....
        /*009c*/ 	.word	0x00000d50


	//----- nvinfo : EIATTR_CRS_STACK_SIZE
	.align		4
.L_31:
        /*00a0*/ 	.byte	0x04, 0x1e
        /*00a2*/ 	.short	(.L_33 - .L_32)
.L_32:
        /*00a4*/ 	.word	0x00000000


	//----- nvinfo : EIATTR_CBANK_PARAM_SIZE
	.align		4
.L_33:
        /*00a8*/ 	.byte	0x03, 0x19
        /*00aa*/ 	.short	0x0038


	//----- nvinfo : EIATTR_PARAM_CBANK
	.align		4
        /*00ac*/ 	.byte	0x04, 0x0a
        /*00ae*/ 	.short	(.L_35 - .L_34)
	.align		4
.L_34:
        /*00b0*/ 	.word	index@(.nv.constant0._Z14run_assignmentiPiS_PfS_S0_S_)
        /*00b4*/ 	.short	0x0380
        /*00b6*/ 	.short	0x0038


	//----- nvinfo : EIATTR_SW_WAR
	.align		4
.L_35:
        /*00b8*/ 	.byte	0x04, 0x36
        /*00ba*/ 	.short	(.L_37 - .L_36)
.L_36:
        /*00bc*/ 	.word	0x00000008
.L_37:


//--------------------- .nv.info._Z11run_biddingiPfPiS0_S0_S_S0_S_fS_ --------------------------
	.section	.nv.info._Z11run_biddingiPfPiS0_S0_S_S0_S_fS_,"",@"SHT_CUDA_INFO"
	.sectionflags	@""
	.align	4


	//----- nvinfo : EIATTR_CUDA_API_VERSION
	.align		4
        /*0000*/ 	.byte	0x04, 0x37
        /*0002*/ 	.short	(.L_39 - .L_38)
.L_38:
        /*0004*/ 	.word	0x00000082


	//----- nvinfo : EIATTR_KPARAM_INFO
	.align		4
.L_39:
        /*0008*/ 	.byte	0x04, 0x17
        /*000a*/ 	.short	(.L_41 - .L_40)
.L_40:
        /*000c*/ 	.word	0x00000000
        /*0010*/ 	.short	0x0009
        /*0012*/ 	.short	0x0048
        /*0014*/ 	.byte	0x00, 0xf5, 0x21, 0x00


	//----- nvinfo : EIATTR_KPARAM_INFO
	.align		4
.L_41:
        /*0018*/ 	.byte	0x04, 0x17
        /*001a*/ 	.short	(.L_43 - .L_42)
.L_42:
        /*001c*/ 	.word	0x00000000
        /*0020*/ 	.short	0x0008
        /*0022*/ 	.short	0x0040
        /*0024*/ 	.byte	0x00, 0xf0, 0x11, 0x00


	//----- nvinfo : EIATTR_KPARAM_INFO
	.align		4
.L_43:
        /*0028*/ 	.byte	0x04, 0x17
        /*002a*/ 	.short	(.L_45 - .L_44)
.L_44:
        /*002c*/ 	.word	0x00000000
        /*0030*/ 	.short	0x0007
        /*0032*/ 	.short	0x0038
        /*0034*/ 	.byte	0x00, 0xf5, 0x21, 0x00


	//----- nvinfo : EIATTR_KPARAM_INFO
	.align		4
.L_45:
        /*0038*/ 	.byte	0x04, 0x17
        /*003a*/ 	.short	(.L_47 - .L_46)
.L_46:
        /*003c*/ 	.word	0x00000000
        /*0040*/ 	.short	0x0006
        /*0042*/ 	.short	0x0030
        /*0044*/ 	.byte	0x00, 0xf5, 0x21, 0x00


	//----- nvinfo : EIATTR_KPARAM_INFO
	.align		4
.L_47:
        /*0048*/ 	.byte	0x04, 0x17
        /*004a*/ 	.short	(.L_49 - .L_48)
.L_48:
        /*004c*/ 	.word	0x00000000
        /*0050*/ 	.short	0x0005
        /*0052*/ 	.short	0x0028
        /*0054*/ 	.byte	0x00, 0xf5, 0x21, 0x00


	//----- nvinfo : EIATTR_KPARAM_INFO
	.align		4
.L_49:
        /*0058*/ 	.byte	0x04, 0x17
        /*005a*/ 	.short	(.L_51 - .L_50)
.L_50:
        /*005c*/ 	.word	0x00000000
        /*0060*/ 	.short	0x0004
        /*0062*/ 	.short	0x0020
        /*0064*/ 	.byte	0x00, 0xf5, 0x21, 0x00


	//----- nvinfo : EIATTR_KPARAM_INFO
	.align		4
.L_51:
        /*0068*/ 	.byte	0x04, 0x17
        /*006a*/ 	.short	(.L_53 - .L_52)
.L_52:
        /*006c*/ 	.word	0x00000000
        /*0070*/ 	.short	0x0003
        /*0072*/ 	.short	0x0018
        /*0074*/ 	.byte	0x00, 0xf5, 0x21, 0x00


	//----- nvinfo : EIATTR_KPARAM_INFO
	.align		4
.L_53:
        /*0078*/ 	.byte	0x04, 0x17
        /*007a*/ 	.short	(.L_55 - .L_54)
.L_54:
        /*007c*/ 	.word	0x00000000
        /*0080*/ 	.short	0x0002
        /*0082*/ 	.short	0x0010
        /*0084*/ 	.byte	0x00, 0xf5, 0x21, 0x00


	//----- nvinfo : EIATTR_KPARAM_INFO
	.align		4
.L_55:
        /*0088*/ 	.byte	0x04, 0x17
        /*008a*/ 	.short	(.L_57 - .L_56)
.L_56:
        /*008c*/ 	.word	0x00000000
        /*0090*/ 	.short	0x0001
        /*0092*/ 	.short	0x0008
        /*0094*/ 	.byte	0x00, 0xf5, 0x21, 0x00


	//----- nvinfo : EIATTR_KPARAM_INFO
	.align		4
.L_57:
        /*0098*/ 	.byte	0x04, 0x17
        /*009a*/ 	.short	(.L_59 - .L_58)
.L_58:
        /*009c*/ 	.word	0x00000000
        /*00a0*/ 	.short	0x0000
        /*00a2*/ 	.short	0x0000
        /*00a4*/ 	.byte	0x00, 0xf0, 0x11, 0x00


	//----- nvinfo : EIATTR_SPARSE_MMA_MASK
	.align		4
.L_59:
        /*00a8*/ 	.byte	0x03, 0x50
        /*00aa*/ 	.short	0x0000


	//----- nvinfo : EIATTR_MAXREG_COUNT
	.align		4
        /*00ac*/ 	.byte	0x03, 0x1b
        /*00ae*/ 	.short	0x00ff


	//----- nvinfo : EIATTR_MERCURY_ISA_VERSION
	.align		4
        /*00b0*/ 	.byte	0x03, 0x5f
        /*00b2*/ 	.short	0x0101


	//----- nvinfo : EIATTR_VRC_CTA_INIT_COUNT
	.align		4
        /*00b4*/ 	.byte	0x02, 0x4a
	.zero		1
	.zero		1


	//----- nvinfo : EIATTR_EXIT_INSTR_OFFSETS
	.align		4
        /*00b8*/ 	.byte	0x04, 0x1c
        /*00ba*/ 	.short	(.L_61 - .L_60)


	//   ....[0]....
.L_60:
        /*00bc*/ 	.word	0x00000070


	//   ....[1]....
        /*00c0*/ 	.word	0x000000d0


	//   ....[2]....
        /*00c4*/ 	.word	0x00000f30


	//----- nvinfo : EIATTR_CRS_STACK_SIZE
	.align		4
.L_61:
        /*00c8*/ 	.byte	0x04, 0x1e
        /*00ca*/ 	.short	(.L_63 - .L_62)
.L_62:
        /*00cc*/ 	.word	0x00000000


	//----- nvinfo : EIATTR_CBANK_PARAM_SIZE
	.align		4
.L_63:
        /*00d0*/ 	.byte	0x03, 0x19
        /*00d2*/ 	.short	0x0050


	//----- nvinfo : EIATTR_PARAM_CBANK
	.align		4
        /*00d4*/ 	.byte	0x04, 0x0a
        /*00d6*/ 	.short	(.L_65 - .L_64)
	.align		4
.L_64:
        /*00d8*/ 	.word	index@(.nv.constant0._Z11run_biddingiPfPiS0_S0_S_S0_S_fS_)
        /*00dc*/ 	.short	0x0380
        /*00de*/ 	.short	0x0050


	//----- nvinfo : EIATTR_SW_WAR
	.align		4
.L_65:
        /*00e0*/ 	.byte	0x04, 0x36
        /*00e2*/ 	.short	(.L_67 - .L_66)
.L_66:
        /*00e4*/ 	.word	0x00000008
.L_67:


//--------------------- .nv.callgraph             --------------------------
	.section	.nv.callgraph,"",@"SHT_CUDA_CALLGRAPH"
	.align	4
	.sectionentsize	8
	.align		4
        /*0000*/ 	.word	0x00000000
	.align		4
        /*0004*/ 	.word	0xffffffff
	.align		4
        /*0008*/ 	.word	0x00000000
	.align		4
        /*000c*/ 	.word	0xfffffffe
	.align		4
        /*0010*/ 	.word	0x00000000
	.align		4
        /*0014*/ 	.word	0xfffffffd
	.align		4
        /*0018*/ 	.word	0x00000000
	.align		4
        /*001c*/ 	.word	0xfffffffc


//--------------------- .text._Z14run_assignmentiPiS_PfS_S0_S_ --------------------------
	.section	.text._Z14run_assignmentiPiS_PfS_S0_S_,"ax",@progbits
	.align	128
        .global         _Z14run_assignmentiPiS_PfS_S0_S_
        .type           _Z14run_assignmentiPiS_PfS_S0_S_,@function
        .size           _Z14run_assignmentiPiS_PfS_S0_S_,(.L_x_18 - _Z14run_assignmentiPiS_PfS_S0_S_)
        .other          _Z14run_assignmentiPiS_PfS_S0_S_,@"STO_CUDA_ENTRY STV_DEFAULT"
_Z14run_assignmentiPiS_PfS_S0_S_:
.text._Z14run_assignmentiPiS_PfS_S0_S_:
[----:B------:R-:W-:Y:S01]  /*0000*/  LDC R1, c[0x0][0x37c] ;  /* 0x0000df00ff017b82 */ /* 0x000fe20000000800 */
[----:B------:R-:W0:Y:S01]  /*0010*/  S2R R0, SR_CTAID.X ;  /* 0x0000000000007919 */ /* 0x000e220000002500 */
[----:B------:R-:W0:Y:S01]  /*0020*/  LDCU UR4, c[0x0][0x360] ;  /* 0x00006c00ff0477ac */ /* 0x000e220008000800 */
[----:B------:R-:W0:Y:S01]  /*0030*/  S2R R3, SR_TID.X ;  /* 0x0000000000037919 */ /* 0x000e220000002100 */
[----:B------:R-:W1:Y:S01]  /*0040*/  LDCU UR6, c[0x0][0x380] ;  /* 0x00007000ff0677ac */ /* 0x000e620008000800 */
[----:B0-----:R-:W-:-:S05]  /*0050*/  IMAD R0, R0, UR4, R3 ;  /* 0x0000000400007c24 */ /* 0x001fca000f8e0203 */
[----:B-1----:R-:W-:-:S13]  /*0060*/  ISETP.GE.AND P0, PT, R0, UR6, PT ;  /* 0x0000000600007c0c */ /* 0x002fda000bf06270 */
[----:B------:R-:W-:Y:S05]  /*0070*/  @P0 EXIT ;  /* 0x000000000000094d */ /* 0x000fea0003800000 */
[----:B------:R-:W0:Y:S01]  /*0080*/  LDC.64 R2, c[0x0][0x3a0] ;  /* 0x0000e800ff027b82 */ /* 0x000e220000000a00 */
[----:B------:R-:W1:Y:S01]  /*0090*/  LDCU.64 UR10, c[0x0][0x358] ;  /* 0x00006b00ff0a77ac */ /* 0x000e620008000a00 */
[----:B0-----:R-:W-:-:S06]  /*00a0*/  IMAD.WIDE R2, R0, 0x4, R2 ;  /* 0x0000000400027825 */ /* 0x001fcc00078e0202 */
[----:B-1----:R-:W2:Y:S02]  /*00b0*/  LDG.E R2, desc[UR10][R2.64] ;  /* 0x0000000a02027981 */ /* 0x002ea4000c1e1900 */
[----:B--2---:R-:W-:-:S13]  /*00c0*/  ISETP.NE.AND P0, PT, R2, RZ, PT ;  /* 0x000000ff0200720c */ /* 0x004fda0003f05270 */
[----:B------:R-:W-:Y:S05]  /*00d0*/  @!P0 EXIT ;  /* 0x000000000000894d */ /* 0x000fea0003800000 */
[----:B------:R-:W-:Y:S01]  /*00e0*/  UISETP.GE.AND UP0, UPT, UR6, 0x1, UPT ;  /* 0x000000010600788c */ /* 0x000fe2000bf06270 */
[----:B------:R-:W-:Y:S02]  /*00f0*/  IMAD.MOV.U32 R4, RZ, RZ, -0x1 ;  /* 0xffffffffff047424 */ /* 0x000fe400078e00ff */
[----:B------:R-:W-:-:S06]  /*0100*/  IMAD.MOV.U32 R5, RZ, RZ, -0x40800000 ;  /* 0xbf800000ff057424 */ /* 0x000fcc00078e00ff */
[----:B------:R-:W-:Y:S05]  /*0110*/  BRA.U !UP0, `(.L_x_0) ;  /* 0x0000000908a07547 */ /* 0x000fea000b800000 */
[----:B------:R-:W-:Y:S02]  /*0120*/  UISETP.GE.U32.AND UP1, UPT, UR6, 0x10, UPT ;  /* 0x000000100600788c */ /* 0x000fe4000bf26070 */
[----:B------:R-:W-:Y:S01]  /*0130*/  IMAD R6, R0, UR6, RZ ;  /* 0x0000000600067c24 */ /* 0x000fe2000f8e02ff */
[----:B------:R-:W-:Y:S01]  /*0140*/  ULOP3.LUT UR7, UR6, 0xf, URZ, 0xc0, !UPT ;  /* 0x0000000f06077892 */ /* 0x000fe2000f8ec0ff */
[----:B------:R-:W-:Y:S02]  /*0150*/  IMAD.MOV.U32 R5, RZ, RZ, -0x40800000 ;  /* 0xbf800000ff057424 */ /* 0x000fe400078e00ff */
[----:B------:R-:W-:Y:S01]  /*0160*/  IMAD.MOV.U32 R4, RZ, RZ, -0x1 ;  /* 0xffffffffff047424 */ /* 0x000fe200078e00ff */
[----:B------:R-:W-:Y:S01]  /*0170*/  UISETP.NE.AND UP0, UPT, UR7, URZ, UPT ;  /* 0x000000ff0700728c */ /* 0x000fe2000bf05270 */
[----:B------:R-:W-:Y:S01]  /*0180*/  IMAD.MOV.U32 R7, RZ, RZ, RZ ;  /* 0x000000ffff077224 */ /* 0x000fe200078e00ff */
[----:B------:R-:W-:Y:S09]  /*0190*/  BRA.U !UP1, `(.L_x_1) ;  /* 0x0000000509407547 */ /* 0x000ff2000b800000 */
[----:B------:R-:W0:Y:S01]  /*01a0*/  LDCU.64 UR4, c[0x0][0x398] ;  /* 0x00007300ff0477ac */ /* 0x000e220008000a00 */
[----:B------:R-:W-:Y:S02]  /*01b0*/  IMAD.MOV.U32 R5, RZ, RZ, -0x40800000 ;  /* 0xbf800000ff057424 */ /* 0x000fe400078e00ff */
[----:B------:R-:W-:Y:S01]  /*01c0*/  IMAD.MOV.U32 R4, RZ, RZ, -0x1 ;  /* 0xffffffffff047424 */ /* 0x000fe200078e00ff */
[----:B------:R-:W-:Y:S01]  /*01d0*/  ULOP3.LUT UR8, UR6, 0x7ffffff0, URZ, 0xc0, !UPT ;  /* 0x7ffffff006087892 */ /* 0x000fe2000f8ec0ff */
[----:B------:R-:W-:Y:S02]  /*01e0*/  IMAD.MOV.U32 R8, RZ, RZ, RZ ;  /* 0x000000ffff087224 */ /* 0x000fe400078e00ff */
[----:B------:R-:W-:-:S03]  /*01f0*/  IMAD.MOV.U32 R9, RZ, RZ, R6 ;  /* 0x000000ffff097224 */ /* 0x000fc600078e0006 */
[----:B------:R-:W-:Y:S01]  /*0200*/  IMAD.U32 R7, RZ, RZ, UR8 ;  /* 0x00000008ff077e24 */ /* 0x000fe2000f8e00ff */
[----:B0-----:R-:W-:-:S04]  /*0210*/  UIADD3 UR4, UP1, UPT, UR4, 0x20, URZ ;  /* 0x0000002004047890 */ /* 0x001fc8000ff3e0ff */
[----:B------:R-:W-:-:S12]  /*0220*/  UIADD3.X UR5, UPT, UPT, URZ, UR5, URZ, UP1, !UPT ;  /* 0x00000005ff057290 */ /* 0x000fd80008ffe4ff */
.L_x_2:
[----:B------:R-:W-:Y:S02]  /*0230*/  IMAD.U32 R2, RZ, RZ, UR4 ;  /* 0x00000004ff027e24 */ /* 0x000fe4000f8e00ff */
[----:B------:R-:W-:Y:S02]  /*0240*/  IMAD.U32 R3, RZ, RZ, UR5 ;  /* 0x00000005ff037e24 */ /* 0x000fe4000f8e00ff */
[----:B------:R-:W-:-:S05]  /*0250*/  IMAD.WIDE R2, R9, 0x4, R2 ;  /* 0x0000000409027825 */ /* 0x000fca00078e0202 */
[----:B------:R-:W2:Y:S04]  /*0260*/  LDG.E R22, desc[UR10][R2.64+-0x20] ;  /* 0xffffe00a02167981 */ /* 0x000ea8000c1e1900 */
[----:B------:R-:W3:Y:S04]  /*0270*/  LDG.E R24, desc[UR10][R2.64+-0x1c] ;  /* 0xffffe40a02187981 */ /* 0x000ee8000c1e1900 */
[----:B------:R-:W4:Y:S04]  /*0280*/  LDG.E R26, desc[UR10][R2.64+-0x18] ;  /* 0xffffe80a021a7981 */ /* 0x000f28000c1e1900 */
[----:B------:R-:W5:Y:S04]  /*0290*/  LDG.E R28, desc[UR10][R2.64+-0x14] ;  /* 0xffffec0a021c7981 */ /* 0x000f68000c1e1900 */
        /* <DEDUP_REMOVED lines=11> */
[----:B------:R-:W5:Y:S01]  /*0350*/  LDG.E R20, desc[UR10][R2.64+0x1c] ;  /* 0x00001c0a02147981 */ /* 0x000f62000c1e1900 */
[----:B------:R-:W-:Y:S01]  /*0360*/  VIADD R9, R9, 0x10 ;  /* 0x0000001009097836 */ /* 0x000fe20000000000 */
[----:B--2---:R-:W-:-:S04]  /*0370*/  FSETP.GT.AND P3, PT, R22, R5, PT ;  /* 0x000000051600720b */ /* 0x004fc80003f64000 */
[----:B------:R-:W-:Y:S02]  /*0380*/  FSEL R5, R22, R5, P3 ;  /* 0x0000000516057208 */ /* 0x000fe40001800000 */
[----:B------:R-:W-:Y:S02]  /*0390*/  SEL R4, R8, R4, P3 ;  /* 0x0000000408047207 */ /* 0x000fe40001800000 */
[----:B---3--:R-:W-:-:S04]  /*03a0*/  FSETP.GT.AND P4, PT, R24, R5, PT ;  /* 0x000000051800720b */ /* 0x008fc80003f84000 */
[----:B------:R-:W-:-:S04]  /*03b0*/  FSEL R5, R24, R5, P4 ;  /* 0x0000000518057208 */ /* 0x000fc80002000000 */
[----:B----4-:R-:W-:-:S04]  /*03c0*/  FSETP.GT.AND P5, PT, R26, R5, PT ;  /* 0x000000051a00720b */ /* 0x010fc80003fa4000 */
[----:B------:R-:W-:Y:S01]  /*03d0*/  FSEL R5, R26, R5, P5 ;  /* 0x000000051a057208 */ /* 0x000fe20002800000 */
[----:B------:R-:W-:-:S03]  /*03e0*/  @P4 VIADD R4, R8, 0x1 ;  /* 0x0000000108044836 */ /* 0x000fc60000000000 */
[----:B-----5:R-:W-:-:S04]  /*03f0*/  FSETP.GT.AND P6, PT, R28, R5, PT ;  /* 0x000000051c00720b */ /* 0x020fc80003fc4000 */
[----:B------:R-:W-:Y:S01]  /*0400*/  FSEL R5, R28, R5, P6 ;  /* 0x000000051c057208 */ /* 0x000fe20003000000 */
[----:B------:R-:W-:-:S03]  /*0410*/  @P5 VIADD R4, R8, 0x2 ;  /* 0x0000000208045836 */ /* 0x000fc60000000000 */
[----:B------:R-:W-:-:S04]  /*0420*/  FSETP.GT.AND P0, PT, R21, R5, PT ;  /* 0x000000051500720b */ /* 0x000fc80003f04000 */
        /* <DEDUP_REMOVED lines=34> */
[----:B------:R-:W-:-:S08]  /*0650*/  @P3 VIADD R4, R8, 0xe ;  /* 0x0000000e08043836 */ /* 0x000fd00000000000 */
[C---:B------:R-:W-:Y:S02]  /*0660*/  @P0 VIADD R4, R8.reuse, 0xf ;  /* 0x0000000f08040836 */ /* 0x040fe40000000000 */
[----:B------:R-:W-:-:S05]  /*0670*/  VIADD R8, R8, 0x10 ;  /* 0x0000001008087836 */ /* 0x000fca0000000000 */
[----:B------:R-:W-:-:S13]  /*0680*/  ISETP.NE.AND P1, PT, R8, R7, PT ;  /* 0x000000070800720c */ /* 0x000fda0003f25270 */
[----:B------:R-:W-:Y:S05]  /*0690*/  @P1 BRA `(.L_x_2) ;  /* 0xfffffff800e41947 */ /* 0x000fea000383ffff */
.L_x_1:
[----:B------:R-:W-:Y:S05]  /*06a0*/  BRA.U !UP0, `(.L_x_0) ;  /* 0x00000005083c7547 */ /* 0x000fea000b800000 */
[----:B------:R-:W-:Y:S02]  /*06b0*/  UISETP.GE.U32.AND UP0, UPT, UR7, 0x8, UPT ;  /* 0x000000080700788c */ /* 0x000fe4000bf06070 */
[----:B------:R-:W-:-:S04]  /*06c0*/  ULOP3.LUT UR5, UR6, 0x7, URZ, 0xc0, !UPT ;  /* 0x0000000706057892 */ /* 0x000fc8000f8ec0ff */
[----:B------:R-:W-:-:S03]  /*06d0*/  UISETP.NE.AND UP1, UPT, UR5, URZ, UPT ;  /* 0x000000ff0500728c */ /* 0x000fc6000bf25270 */
[----:B------:R-:W-:Y:S08]  /*06e0*/  BRA.U !UP0, `(.L_x_3) ;  /* 0x0000000108907547 */ /* 0x000ff0000b800000 */
[----:B------:R-:W0:Y:S01]  /*06f0*/  LDC.64 R2, c[0x0][0x398] ;  /* 0x0000e600ff027b82 */ /* 0x000e220000000a00 */
[----:B------:R-:W-:-:S04]  /*0700*/  IMAD.IADD R9, R6, 0x1, R7 ;  /* 0x0000000106097824 */ /* 0x000fc800078e0207 */
[----:B0-----:R-:W-:-:S05]  /*0710*/  IMAD.WIDE R2, R9, 0x4, R2 ;  /* 0x0000000409027825 */ /* 0x001fca00078e0202 */
[----:B------:R-:W2:Y:S04]  /*0720*/  LDG.E R8, desc[UR10][R2.64] ;  /* 0x0000000a02087981 */ /* 0x000ea8000c1e1900 */
[----:B------:R-:W3:Y:S04]  /*0730*/  LDG.E R10, desc[UR10][R2.64+0x4] ;  /* 0x0000040a020a7981 */ /* 0x000ee8000c1e1900 */
[----:B------:R-:W4:Y:S04]  /*0740*/  LDG.E R12, desc[UR10][R2.64+0x8] ;  /* 0x0000080a020c7981 */ /* 0x000f28000c1e1900 */
[----:B------:R-:W5:Y:S04]  /*0750*/  LDG.E R14, desc[UR10][R2.64+0xc] ;  /* 0x00000c0a020e7981 */ /* 0x000f68000c1e1900 */
[----:B------:R-:W5:Y:S04]  /*0760*/  LDG.E R16, desc[UR10][R2.64+0x10] ;  /* 0x0000100a02107981 */ /* 0x000f68000c1e1900 */
[----:B------:R-:W5:Y:S04]  /*0770*/  LDG.E R18, desc[UR10][R2.64+0x14] ;  /* 0x0000140a02127981 */ /* 0x000f68000c1e1900 */
[----:B------:R-:W5:Y:S04]  /*0780*/  LDG.E R20, desc[UR10][R2.64+0x18] ;  /* 0x0000180a02147981 */ /* 0x000f68000c1e1900 */
[----:B------:R-:W5:Y:S01]  /*0790*/  LDG.E R22, desc[UR10][R2.64+0x1c] ;  /* 0x00001c0a02167981 */ /* 0x000f62000c1e1900 */
        /* <DEDUP_REMOVED lines=24> */
[----:B------:R-:W-:-:S07]  /*0920*/  VIADD R7, R7, 0x8 ;  /* 0x0000000807077836 */ /* 0x000fce0000000000 */
.L_x_3:
        /* <DEDUP_REMOVED lines=22> */
[----:B------:R-:W-:-:S08]  /*0a90*/  @P2 VIADD R4, R7, 0x2 ;  /* 0x0000000207042836 */ /* 0x000fd00000000000 */
[C---:B------:R-:W-:Y:S02]  /*0aa0*/  @P3 VIADD R4, R7.reuse, 0x3 ;  /* 0x0000000307043836 */ /* 0x040fe40000000000 */
[----:B------:R-:W-:-:S07]  /*0ab0*/  VIADD R7, R7, 0x4 ;  /* 0x0000000407077836 */ /* 0x000fce0000000000 */
.L_x_4:
[----:B------:R-:W-:Y:S05]  /*0ac0*/  BRA.U !UP1, `(.L_x_0) ;  /* 0x0000000109347547 */ /* 0x000fea000b800000 */
[----:B------:R-:W0:Y:S01]  /*0ad0*/  LDC.64 R8, c[0x0][0x398] ;  /* 0x0000e600ff087b82 */ /* 0x000e220000000a00 */
[----:B------:R-:W-:Y:S01]  /*0ae0*/  IMAD.IADD R11, R6, 0x1, R7 ;  /* 0x00000001060b7824 */ /* 0x000fe200078e0207 */
[----:B------:R-:W-:-:S12]  /*0af0*/  UIADD3 UR4, UPT, UPT, -UR4, URZ, URZ ;  /* 0x000000ff04047290 */ /* 0x000fd8000fffe1ff */
.L_x_5:
[----:B0-----:R-:W-:-:S06]  /*0b00*/  IMAD.WIDE R2, R11, 0x4, R8 ;  /* 0x000000040b027825 */ /* 0x001fcc00078e0208 */
[----:B------:R-:W2:Y:S01]  /*0b10*/  LDG.E R2, desc[UR10][R2.64] ;  /* 0x0000000a02027981 */ /* 0x000ea2000c1e1900 */
[----:B------:R-:W-:Y:S01]  /*0b20*/  UIADD3 UR4, UPT, UPT, UR4, 0x1, URZ ;  /* 0x0000000104047890 */ /* 0x000fe2000fffe0ff */
[----:B------:R-:W-:-:S03]  /*0b30*/  VIADD R11, R11, 0x1 ;  /* 0x000000010b0b7836 */ /* 0x000fc60000000000 */
[----:B------:R-:W-:Y:S01]  /*0b40*/  UISETP.NE.AND UP0, UPT, UR4, URZ, UPT ;  /* 0x000000ff0400728c */ /* 0x000fe2000bf05270 */
[----:B--2---:R-:W-:-:S04]  /*0b50*/  FSETP.GT.AND P0, PT, R2, R5, PT ;  /* 0x000000050200720b */ /* 0x004fc80003f04000 */
[C---:B------:R-:W-:Y:S01]  /*0b60*/  SEL R4, R7.reuse, R4, P0 ;  /* 0x0000000407047207 */ /* 0x040fe20000000000 */
[----:B------:R-:W-:Y:S01]  /*0b70*/  VIADD R7, R7, 0x1 ;  /* 0x0000000107077836 */ /* 0x000fe20000000000 */
[----:B------:R-:W-:Y:S02]  /*0b80*/  FSEL R5, R2, R5, P0 ;  /* 0x0000000502057208 */ /* 0x000fe40000000000 */
[----:B------:R-:W-:Y:S05]  /*0b90*/  BRA.U UP0, `(.L_x_5) ;  /* 0xfffffffd00d87547 */ /* 0x000fea000b83ffff */
.L_x_0:
[----:B------:R-:W0:Y:S08]  /*0ba0*/  LDC.64 R2, c[0x0][0x390] ;  /* 0x0000e400ff027b82 */ /* 0x000e300000000a00 */
[----:B------:R-:W1:Y:S01]  /*0bb0*/  LDC.64 R8, c[0x0][0x3a8] ;  /* 0x0000ea00ff087b82 */ /* 0x000e620000000a00 */
[----:B0-----:R-:W-:-:S05]  /*0bc0*/  IMAD.WIDE R2, R0, 0x4, R2 ;  /* 0x0000000400027825 */ /* 0x001fca00078e0202 */
[----:B------:R-:W2:Y:S01]  /*0bd0*/  LDG.E R11, desc[UR10][R2.64] ;  /* 0x0000000a020b7981 */ /* 0x000ea2000c1e1900 */
[----:B------:R-:W-:Y:S01]  /*0be0*/  BSSY.RECONVERGENT B0, `(.L_x_6) ;  /* 0x000000f000007945 */ /* 0x000fe20003800200 */
[----:B-1----:R-:W-:Y:S01]  /*0bf0*/  IMAD.WIDE R8, R0, 0x4, R8 ;  /* 0x0000000400087825 */ /* 0x002fe200078e0208 */
[----:B--2---:R-:W-:-:S13]  /*0c00*/  ISETP.NE.AND P0, PT, R11, -0x1, PT ;  /* 0xffffffff0b00780c */ /* 0x004fda0003f05270 */
[----:B------:R-:W0:Y:S01]  /*0c10*/  @P0 LDC.64 R6, c[0x0][0x388] ;  /* 0x0000e200ff060b82 */ /* 0x000e220000000a00 */
[----:B------:R-:W-:Y:S02]  /*0c20*/  @P0 IMAD.MOV.U32 R13, RZ, RZ, -0x1 ;  /* 0xffffffffff0d0424 */ /* 0x000fe400078e00ff */
[----:B0-----:R-:W-:-:S05]  /*0c30*/  @P0 IMAD.WIDE R6, R11, 0x4, R6 ;  /* 0x000000040b060825 */ /* 0x001fca00078e0206 */
[----:B------:R0:W-:Y:S01]  /*0c40*/  @P0 STG.E desc[UR10][R6.64], R13 ;  /* 0x0000000d06000986 */ /* 0x0001e2000c10190a */
[----:B------:R-:W-:Y:S05]  /*0c50*/  @P0 BRA `(.L_x_7) ;  /* 0x00000000001c0947 */ /* 0x000fea0003800000 */
[----:B------:R-:W1:Y:S01]  /*0c60*/  S2R R10, SR_LANEID ;  /* 0x00000000000a7919 */ /* 0x000e620000000000 */
[----:B0-----:R-:W0:Y:S01]  /*0c70*/  LDC.64 R6, c[0x0][0x3b0] ;  /* 0x0000ec00ff067b82 */ /* 0x001e220000000a00 */
[----:B------:R-:W-:Y:S02]  /*0c80*/  VOTEU.ANY UR4, UPT, PT ;  /* 0x0000000000047886 */ /* 0x000fe400038e0100 */
[----:B------:R-:W-:Y:S02]  /*0c90*/  UFLO.U32 UR5, UR4 ;  /* 0x00000004000572bd */ /* 0x000fe400080e0000 */
[----:B------:R-:W0:Y:S04]  /*0ca0*/  POPC R11, UR4 ;  /* 0x00000004000b7d09 */ /* 0x000e280008000000 */
[----:B-1----:R-:W-:-:S13]  /*0cb0*/  ISETP.EQ.U32.AND P0, PT, R10, UR5, PT ;  /* 0x000000050a007c0c */ /* 0x002fda000bf02070 */
[----:B0-----:R1:W-:Y:S02]  /*0cc0*/  @P0 REDG.E.ADD.STRONG.GPU desc[UR10][R6.64], R11 ;  /* 0x0000000b0600098e */ /* 0x0013e4000c12e10a */
.L_x_7:
[----:B------:R-:W-:Y:S05]  /*0cd0*/  BSYNC.RECONVERGENT B0 ;  /* 0x0000000000007941 */ /* 0x000fea0003800200 */
.L_x_6:
[----:B------:R-:W2:Y:S01]  /*0ce0*/  LDG.E R10, desc[UR10][R8.64] ;  /* 0x0000000a080a7981 */ /* 0x000ea2000c1e1900 */
[----:B01----:R-:W0:Y:S02]  /*0cf0*/  LDC.64 R6, c[0x0][0x388] ;  /* 0x0000e200ff067b82 */ /* 0x003e240000000a00 */
[----:B0-----:R-:W-:-:S04]  /*0d00*/  IMAD.WIDE R6, R4, 0x4, R6 ;  /* 0x0000000404067825 */ /* 0x001fc800078e0206 */
[----:B--2---:R-:W-:-:S05]  /*0d10*/  FADD R5, R10, R5 ;  /* 0x000000050a057221 */ /* 0x004fca0000000000 */
[----:B------:R-:W-:Y:S04]  /*0d20*/  STG.E desc[UR10][R8.64], R5 ;  /* 0x0000000508007986 */ /* 0x000fe8000c10190a */
[----:B------:R-:W-:Y:S04]  /*0d30*/  STG.E desc[UR10][R6.64], R0 ;  /* 0x0000000006007986 */ /* 0x000fe8000c10190a */
[----:B------:R-:W-:Y:S01]  /*0d40*/  STG.E desc[UR10][R2.64], R4 ;  /* 0x0000000402007986 */ /* 0x000fe2000c10190a */
[----:B------:R-:W-:Y:S05]  /*0d50*/  EXIT ;  /* 0x000000000000794d */ /* 0x000fea0003800000 */
.L_x_8:
[----:B------:R-:W-:-:S00]  /*0d60*/  BRA `(.L_x_8) ;  /* 0xfffffffc00fc7947 */ /* 0x000fc0000383ffff */
[----:B------:R-:W-:-:S00]  /*0d70*/  NOP ;  /* 0x0000000000007918 */ /* 0x000fc00000000000 */
        /* <DEDUP_REMOVED lines=8> */
.L_x_18:


//--------------------- .text._Z11run_biddingiPfPiS0_S0_S_S0_S_fS_ --------------------------
	.section	.text._Z11run_biddingiPfPiS0_S0_S_S0_S_fS_,"ax",@progbits
	.align	128
        .global         _Z11run_biddingiPfPiS0_S0_S_S0_S_fS_
        .type           _Z11run_biddingiPfPiS0_S0_S_S0_S_fS_,@function
        .size           _Z11run_biddingiPfPiS0_S0_S_S0_S_fS_,(.L_x_19 - _Z11run_biddingiPfPiS0_S0_S_S0_S_fS_)
        .other          _Z11run_biddingiPfPiS0_S0_S_S0_S_fS_,@"STO_CUDA_ENTRY STV_DEFAULT"
_Z11run_biddingiPfPiS0_S0_S_S0_S_fS_:
.text._Z11run_biddingiPfPiS0_S0_S_S0_S_fS_:
        /* <DEDUP_REMOVED lines=12> */
[----:B--2---:R-:W-:-:S13]  /*00c0*/  ISETP.NE.AND P0, PT, R2, -0x1, PT ;  /* 0xffffffff0200780c */ /* 0x004fda0003f05270 */
[----:B------:R-:W-:Y:S05]  /*00d0*/  @P0 EXIT ;  /* 0x000000000000094d */ /* 0x000fea0003800000 */
[----:B------:R-:W0:Y:S02]  /*00e0*/  LDC.64 R2, c[0x0][0x390] ;  /* 0x0000e400ff027b82 */ /* 0x000e240000000a00 */
[----:B0-----:R-:W-:-:S05]  /*00f0*/  IMAD.WIDE R2, R0, 0x4, R2 ;  /* 0x0000000400027825 */ /* 0x001fca00078e0202 */
[----:B------:R0:W5:Y:S04]  /*0100*/  LDG.E R11, desc[UR8][R2.64] ;  /* 0x00000008020b7981 */ /* 0x000168000c1e1900 */
[----:B------:R0:W5:Y:S01]  /*0110*/  LDG.E R6, desc[UR8][R2.64+0x4] ;  /* 0x0000040802067981 */ /* 0x000162000c1e1900 */
[----:B------:R-:W-:Y:S01]  /*0120*/  UISETP.GE.AND UP0, UPT, UR4, 0x1, UPT ;  /* 0x000000010400788c */ /* 0x000fe2000bf06270 */
[----:B------:R-:W-:Y:S02]  /*0130*/  IMAD.MOV.U32 R7, RZ, RZ, -0x368bdc10 ;  /* 0xc97423f0ff077424 */ /* 0x000fe400078e00ff */
[----:B------:R-:W-:-:S06]  /*0140*/  IMAD.MOV.U32 R8, RZ, RZ, -0x368bdc10 ;  /* 0xc97423f0ff087424 */ /* 0x000fcc00078e00ff */
[----:B0-----:R-:W-:Y:S05]  /*0150*/  BRA.U !UP0, `(.L_x_9) ;  /* 0x0000000908d87547 */ /* 0x001fea000b800000 */
[----:B------:R-:W-:Y:S01]  /*0160*/  UISETP.GE.U32.AND UP0, UPT, UR4, 0x8, UPT ;  /* 0x000000080400788c */ /* 0x000fe2000bf06070 */
[----:B------:R-:W-:Y:S01]  /*0170*/  IMAD.MOV.U32 R8, RZ, RZ, -0x368bdc10 ;  /* 0xc97423f0ff087424 */ /* 0x000fe200078e00ff */
[----:B------:R-:W-:Y:S01]  /*0180*/  ULOP3.LUT UR5, UR4, 0x7, URZ, 0xc0, !UPT ;  /* 0x0000000704057892 */ /* 0x000fe2000f8ec0ff */
[----:B------:R-:W-:Y:S02]  /*0190*/  IMAD.MOV.U32 R10, RZ, RZ, RZ ;  /* 0x000000ffff0a7224 */ /* 0x000fe400078e00ff */
[----:B------:R-:W-:Y:S01]  /*01a0*/  IMAD.MOV.U32 R7, RZ, RZ, -0x368bdc10 ;  /* 0xc97423f0ff077424 */ /* 0x000fe200078e00ff */
[----:B------:R-:W-:-:S03]  /*01b0*/  UISETP.NE.AND UP1, UPT, UR5, URZ, UPT ;  /* 0x000000ff0500728c */ /* 0x000fc6000bf25270 */
[----:B------:R-:W-:Y:S08]  /*01c0*/  BRA.U !UP0, `(.L_x_10) ;  /* 0x0000000508607547 */ /* 0x000ff0000b800000 */
[----:B------:R-:W0:Y:S01]  /*01d0*/  LDC.64 R2, c[0x0][0x3b8] ;  /* 0x0000ee00ff027b82 */ /* 0x000e220000000a00 */
[----:B------:R-:W-:Y:S01]  /*01e0*/  ULOP3.LUT UR4, UR4, 0x7ffffff8, URZ, 0xc0, !UPT ;  /* 0x7ffffff804047892 */ /* 0x000fe2000f8ec0ff */
[----:B------:R-:W-:Y:S02]  /*01f0*/  IMAD.MOV.U32 R8, RZ, RZ, -0x368bdc10 ;  /* 0xc97423f0ff087424 */ /* 0x000fe400078e00ff */
[----:B------:R-:W-:-:S03]  /*0200*/  IMAD.MOV.U32 R13, RZ, RZ, RZ ;  /* 0x000000ffff0d7224 */ /* 0x000fc600078e00ff */
[----:B------:R-:W-:-:S07]  /*0210*/  IMAD.U32 R10, RZ, RZ, UR4 ;  /* 0x00000004ff0a7e24 */ /* 0x000fce000f8e00ff */
.L_x_11:
[----:B0-----:R-:W-:-:S05]  /*0220*/  IMAD.WIDE.U32 R4, R13, 0x4, R2 ;  /* 0x000000040d047825 */ /* 0x001fca00078e0002 */
[----:B------:R-:W2:Y:S04]  /*0230*/  LDG.E R20, desc[UR8][R4.64] ;  /* 0x0000000804147981 */ /* 0x000ea8000c1e1900 */
[----:B------:R-:W3:Y:S04]  /*0240*/  LDG.E R22, desc[UR8][R4.64+0x4] ;  /* 0x0000040804167981 */ /* 0x000ee8000c1e1900 */
[----:B------:R-:W4:Y:S04]  /*0250*/  LDG.E R18, desc[UR8][R4.64+0x8] ;  /* 0x0000080804127981 */ /* 0x000f28000c1e1900 */
[----:B------:R-:W4:Y:S04]  /*0260*/  LDG.E R16, desc[UR8][R4.64+0xc] ;  /* 0x00000c0804107981 */ /* 0x000f28000c1e1900 */
[----:B------:R-:W4:Y:S04]  /*0270*/  LDG.E R15, desc[UR8][R4.64+0x10] ;  /* 0x00001008040f7981 */ /* 0x000f28000c1e1900 */
[----:B------:R-:W4:Y:S04]  /*0280*/  LDG.E R14, desc[UR8][R4.64+0x14] ;  /* 0x00001408040e7981 */ /* 0x000f28000c1e1900 */
[----:B------:R-:W4:Y:S04]  /*0290*/  LDG.E R12, desc[UR8][R4.64+0x18] ;  /* 0x00001808040c7981 */ /* 0x000f28000c1e1900 */
[----:B------:R0:W4:Y:S01]  /*02a0*/  LDG.E R17, desc[UR8][R4.64+0x1c] ;  /* 0x00001c0804117981 */ /* 0x000122000c1e1900 */
[----:B--2---:R-:W-:-:S13]  /*02b0*/  FSETP.GTU.AND P3, PT, R7, -R20, PT ;  /* 0x800000140700720b */ /* 0x004fda0003f6c000 */
[----:B------:R-:W-:-:S04]  /*02c0*/  @!P3 FSETP.GEU.AND P4, PT, R7, -R20, PT ;  /* 0x800000140700b20b */ /* 0x000fc80003f8e000 */
[----:B------:R-:W-:Y:S01]  /*02d0*/  @!P3 FSEL R19, -R20, R7, !P4 ;  /* 0x000000071413b208 */ /* 0x000fe20006000100 */
[----:B------:R-:W-:Y:S01]  /*02e0*/  @P3 IMAD.MOV.U32 R19, RZ, RZ, R7 ;  /* 0x000000ffff133224 */ /* 0x000fe200078e0007 */
[----:B------:R-:W-:Y:S02]  /*02f0*/  @!P3 SEL R9, R13, R9, !P4 ;  /* 0x000000090d09b207 */ /* 0x000fe40006000000 */
[----:B0-----:R-:W-:Y:S02]  /*0300*/  @!P3 FSEL R4, R7, R8, !P4 ;  /* 0x000000080704b208 */ /* 0x001fe40006000000 */
[----:B---3--:R-:W-:Y:S02]  /*0310*/  FSETP.GTU.AND P5, PT, R19, -R22, PT ;  /* 0x800000161300720b */ /* 0x008fe40003fac000 */
[----:B------:R-:W-:-:S04]  /*0320*/  @P3 FSETP.GEU.AND P4, PT, R8, -R20, PT ;  /* 0x800000140800320b */ /* 0x000fc80003f8e000 */
[----:B------:R-:W-:-:S07]  /*0330*/  @P3 FSEL R4, -R20, R8, !P4 ;  /* 0x0000000814043208 */ /* 0x000fce0006000100 */
[----:B------:R-:W-:Y:S01]  /*0340*/  @!P5 FSETP.GEU.AND P6, PT, R19, -R22, PT ;  /* 0x800000161300d20b */ /* 0x000fe20003fce000 */
[----:B------:R-:W-:-:S03]  /*0350*/  @!P5 VIADD R8, R13, 0x1 ;  /* 0x000000010d08d836 */ /* 0x000fc60000000000 */
[----:B------:R-:W-:Y:S01]  /*0360*/  @!P5 FSEL R21, -R22, R19, !P6 ;  /* 0x000000131615d208 */ /* 0x000fe20007000100 */
[----:B------:R-:W-:Y:S01]  /*0370*/  @P5 IMAD.MOV.U32 R21, RZ, RZ, R19 ;  /* 0x000000ffff155224 */ /* 0x000fe200078e0013 */
[----:B------:R-:W-:Y:S02]  /*0380*/  @!P5 SEL R9, R8, R9, !P6 ;  /* 0x000000090809d207 */ /* 0x000fe40007000000 */
[----:B------:R-:W-:Y:S02]  /*0390*/  @!P5 FSEL R19, R19, R4, !P6 ;  /* 0x000000041313d208 */ /* 0x000fe40007000000 */
[----:B----4-:R-:W-:Y:S02]  /*03a0*/  FSETP.GTU.AND P0, PT, R21, -R18, PT ;  /* 0x800000121500720b */ /* 0x010fe40003f0c000 */
        /* <DEDUP_REMOVED lines=8> */
[----:B------:R-:W-:Y:S02]  /*0430*/  FSETP.GTU.AND P2, PT, R5, -R16, PT ;  /* 0x800000100500720b */ /* 0x000fe40003f4c000 */
        /* <DEDUP_REMOVED lines=11> */
[-C--:B------:R-:W-:Y:S02]  /*04f0*/  @!P4 FSETP.GEU.AND P5, PT, R20, -R15.reuse, PT ;  /* 0x8000000f1400c20b */ /* 0x080fe40003fae000 */
[----:B------:R-:W-:Y:S02]  /*0500*/  @P4 FSETP.GEU.AND P3, PT, R4, -R15, PT ;  /* 0x8000000f0400420b */ /* 0x000fe40003f6e000 */
[C---:B------:R-:W-:Y:S01]  /*0510*/  @!P4 FSEL R7, -R15.reuse, R20, !P5 ;  /* 0x000000140f07c208 */ /* 0x040fe20006800100 */
[----:B------:R-:W-:Y:S01]  /*0520*/  @P4 IMAD.MOV.U32 R7, RZ, RZ, R20 ;  /* 0x000000ffff074224 */ /* 0x000fe200078e0014 */
[-C--:B------:R-:W-:Y:S02]  /*0530*/  @!P4 FSEL R5, R20, R4.reuse, !P5 ;  /* 0x000000041405c208 */ /* 0x080fe40006800000 */
[----:B------:R-:W-:Y:S01]  /*0540*/  @P4 FSEL R5, -R15, R4, !P3 ;  /* 0x000000040f054208 */ /* 0x000fe20005800100 */
[----:B------:R-:W-:Y:S01]  /*0550*/  @!P4 VIADD R4, R13, 0x4 ;  /* 0x000000040d04c836 */ /* 0x000fe20000000000 */
[----:B------:R-:W-:-:S04]  /*0560*/  FSETP.GTU.AND P6, PT, R7, -R14, PT ;  /* 0x8000000e0700720b */ /* 0x000fc80003fcc000 */
[----:B------:R-:W-:-:S09]  /*0570*/  @!P4 SEL R9, R4, R9, !P5 ;  /* 0x000000090409c207 */ /* 0x000fd20006800000 */
[-C--:B------:R-:W-:Y:S01]  /*0580*/  @!P6 FSETP.GEU.AND P0, PT, R7, -R14.reuse, PT ;  /* 0x8000000e0700e20b */ /* 0x080fe20003f0e000 */
[----:B------:R-:W-:Y:S01]  /*0590*/  @!P6 VIADD R4, R13, 0x5 ;  /* 0x000000050d04e836 */ /* 0x000fe20000000000 */
[----:B------:R-:W-:Y:S02]  /*05a0*/  @P6 FSETP.GEU.AND P3, PT, R5, -R14, PT ;  /* 0x8000000e0500620b */ /* 0x000fe40003f6e000 */
[C---:B------:R-:W-:Y:S01]  /*05b0*/  @!P6 FSEL R19, -R14.reuse, R7, !P0 ;  /* 0x000000070e13e208 */ /* 0x040fe20004000100 */
[----:B------:R-:W-:Y:S01]  /*05c0*/  @P6 IMAD.MOV.U32 R19, RZ, RZ, R7 ;  /* 0x000000ffff136224 */ /* 0x000fe200078e0007 */
[-C--:B------:R-:W-:Y:S02]  /*05d0*/  @!P6 FSEL R7, R7, R5.reuse, !P0 ;  /* 0x000000050707e208 */ /* 0x080fe40004000000 */
[----:B------:R-:W-:Y:S02]  /*05e0*/  @P6 FSEL R7, -R14, R5, !P3 ;  /* 0x000000050e076208 */ /* 0x000fe40005800100 */
[----:B------:R-:W-:-:S02]  /*05f0*/  FSETP.GTU.AND P1, PT, R19, -R12, PT ;  /* 0x8000000c1300720b */ /* 0x000fc40003f2c000 */
[----:B------:R-:W-:-:S11]  /*0600*/  @!P6 SEL R9, R4, R9, !P0 ;  /* 0x000000090409e207 */ /* 0x000fd60004000000 */
        /* <DEDUP_REMOVED lines=9> */
[C---:B------:R-:W-:Y:S01]  /*06a0*/  @!P3 VIADD R12, R13.reuse, 0x7 ;  /* 0x000000070d0cb836 */ /* 0x040fe20000000000 */
[-C--:B------:R-:W-:Y:S01]  /*06b0*/  @!P3 FSETP.GEU.AND P0, PT, R16, -R17.reuse, PT ;  /* 0x800000111000b20b */ /* 0x080fe20003f0e000 */
[----:B------:R-:W-:Y:S01]  /*06c0*/  VIADD R13, R13, 0x8 ;  /* 0x000000080d0d7836 */ /* 0x000fe20000000000 */
[----:B------:R-:W-:Y:S02]  /*06d0*/  @P3 FSETP.GEU.AND P1, PT, R14, -R17, PT ;  /* 0x800000110e00320b */ /* 0x000fe40003f2e000 */
[----:B------:R-:W-:Y:S02]  /*06e0*/  @!P3 FSEL R8, R16, R14, !P0 ;  /* 0x0000000e1008b208 */ /* 0x000fe40004000000 */
[----:B------:R-:W-:Y:S02]  /*06f0*/  ISETP.NE.AND P2, PT, R13, R10, PT ;  /* 0x0000000a0d00720c */ /* 0x000fe40003f45270 */
[----:B------:R-:W-:Y:S01]  /*0700*/  @!P3 FSEL R7, -R17, R16, !P0 ;  /* 0x000000101107b208 */ /* 0x000fe20004000100 */
[----:B------:R-:W-:Y:S01]  /*0710*/  @P3 IMAD.MOV.U32 R7, RZ, RZ, R16 ;  /* 0x000000ffff073224 */ /* 0x000fe200078e0010 */
[----:B------:R-:W-:-:S02]  /*0720*/  @!P3 SEL R9, R12, R9, !P0 ;  /* 0x000000090c09b207 */ /* 0x000fc40004000000 */
[----:B------:R-:W-:-:S07]  /*0730*/  @P3 FSEL R8, -R17, R14, !P1 ;  /* 0x0000000e11083208 */ /* 0x000fce0004800100 */
[----:B------:R-:W-:Y:S05]  /*0740*/  @P2 BRA `(.L_x_11) ;  /* 0xfffffff800b42947 */ /* 0x000fea000383ffff */
.L_x_10:
[----:B------:R-:W-:Y:S05]  /*0750*/  BRA.U !UP1, `(.L_x_9) ;  /* 0x0000000509587547 */ /* 0x000fea000b800000 */
[----:B------:R-:W0:Y:S01]  /*0760*/  LDCU UR4, c[0x0][0x380] ;  /* 0x00007000ff0477ac */ /* 0x000e220008000800 */
[----:B------:R-:W-:Y:S02]  /*0770*/  UISETP.GE.U32.AND UP0, UPT, UR5, 0x4, UPT ;  /* 0x000000040500788c */ /* 0x000fe4000bf06070 */
[----:B0-----:R-:W-:-:S04]  /*0780*/  ULOP3.LUT UR6, UR4, 0x3, URZ, 0xc0, !UPT ;  /* 0x0000000304067892 */ /* 0x001fc8000f8ec0ff */
[----:B------:R-:W-:-:S03]  /*0790*/  UISETP.NE.AND UP1, UPT, UR6, URZ, UPT ;  /* 0x000000ff0600728c */ /* 0x000fc6000bf25270 */
[----:B------:R-:W-:Y:S08]  /*07a0*/  BRA.U !UP0, `(.L_x_12) ;  /* 0x0000000108a87547 */ /* 0x000ff0000b800000 */
[----:B------:R-:W0:Y:S02]  /*07b0*/  LDC.64 R2, c[0x0][0x3b8] ;  /* 0x0000ee00ff027b82 */ /* 0x000e240000000a00 */
[----:B0-----:R-:W-:-:S05]  /*07c0*/  IMAD.WIDE.U32 R2, R10, 0x4, R2 ;  /* 0x000000040a027825 */ /* 0x001fca00078e0002 */
[----:B------:R-:W2:Y:S04]  /*07d0*/  LDG.E R12, desc[UR8][R2.64] ;  /* 0x00000008020c7981 */ /* 0x000ea8000c1e1900 */
[----:B------:R-:W3:Y:S04]  /*07e0*/  LDG.E R13, desc[UR8][R2.64+0x4] ;  /* 0x00000408020d7981 */ /* 0x000ee8000c1e1900 */
[----:B------:R-:W4:Y:S04]  /*07f0*/  LDG.E R14, desc[UR8][R2.64+0x8] ;  /* 0x00000808020e7981 */ /* 0x000f28000c1e1900 */
[----:B------:R0:W4:Y:S01]  /*0800*/  LDG.E R16, desc[UR8][R2.64+0xc] ;  /* 0x00000c0802107981 */ /* 0x000122000c1e1900 */
[----:B--2---:R-:W-:-:S13]  /*0810*/  FSETP.GTU.AND P0, PT, R7, -R12, PT ;  /* 0x8000000c0700720b */ /* 0x004fda0003f0c000 */
[CC--:B------:R-:W-:Y:S02]  /*0820*/  @!P0 FSETP.GEU.AND P4, PT, R7.reuse, -R12.reuse, PT ;  /* 0x8000000c0700820b */ /* 0x0c0fe40003f8e000 */
[----:B------:R-:W-:Y:S02]  /*0830*/  @P0 FSETP.GEU.AND P6, PT, R8, -R12, PT ;  /* 0x8000000c0800020b */ /* 0x000fe40003fce000 */
[C---:B------:R-:W-:Y:S01]  /*0840*/  @!P0 FSEL R4, -R12.reuse, R7, !P4 ;  /* 0x000000070c048208 */ /* 0x040fe20006000100 */
[----:B------:R-:W-:Y:S01]  /*0850*/  @P0 IMAD.MOV.U32 R4, RZ, RZ, R7 ;  /* 0x000000ffff040224 */ /* 0x000fe200078e0007 */
[-C--:B------:R-:W-:Y:S02]  /*0860*/  @!P0 FSEL R7, R7, R8.reuse, !P4 ;  /* 0x0000000807078208 */ /* 0x080fe40006000000 */
[----:B------:R-:W-:Y:S02]  /*0870*/  @P0 FSEL R7, -R12, R8, !P6 ;  /* 0x000000080c070208 */ /* 0x000fe40007000100 */
[----:B---3--:R-:W-:-:S02]  /*0880*/  FSETP.GTU.AND P2, PT, R4, -R13, PT ;  /* 0x8000000d0400720b */ /* 0x008fc40003f4c000 */
[----:B------:R-:W-:-:S11]  /*0890*/  @!P0 SEL R9, R10, R9, !P4 ;  /* 0x000000090a098207 */ /* 0x000fd60006000000 */
[-C--:B------:R-:W-:Y:S01]  /*08a0*/  @!P2 FSETP.GEU.AND P3, PT, R4, -R13.reuse, PT ;  /* 0x8000000d0400a20b */ /* 0x080fe20003f6e000 */
[----:B0-----:R-:W-:Y:S01]  /*08b0*/  @!P2 VIADD R2, R10, 0x1 ;  /* 0x000000010a02a836 */ /* 0x001fe20000000000 */
[----:B------:R-:W-:Y:S02]  /*08c0*/  @P2 FSETP.GEU.AND P6, PT, R7, -R13, PT ;  /* 0x8000000d0700220b */ /* 0x000fe40003fce000 */
[C---:B------:R-:W-:Y:S01]  /*08d0*/  @!P2 FSEL R5, -R13.reuse, R4, !P3 ;  /* 0x000000040d05a208 */ /* 0x040fe20005800100 */
[----:B------:R-:W-:Y:S01]  /*08e0*/  @P2 IMAD.MOV.U32 R5, RZ, RZ, R4 ;  /* 0x000000ffff052224 */ /* 0x000fe200078e0004 */
[-C--:B------:R-:W-:Y:S02]  /*08f0*/  @!P2 FSEL R4, R4, R7.reuse, !P3 ;  /* 0x000000070404a208 */ /* 0x080fe40005800000 */
[----:B------:R-:W-:Y:S02]  /*0900*/  @P2 FSEL R4, -R13, R7, !P6 ;  /* 0x000000070d042208 */ /* 0x000fe40007000100 */
[----:B----4-:R-:W-:-:S02]  /*0910*/  FSETP.GTU.AND P1, PT, R5, -R14, PT ;  /* 0x8000000e0500720b */ /* 0x010fc40003f2c000 */
[----:B------:R-:W-:-:S11]  /*0920*/  @!P2 SEL R9, R2, R9, !P3 ;  /* 0x000000090209a207 */ /* 0x000fd60005800000 */
[CC--:B------:R-:W-:Y:S01]  /*0930*/  @!P1 FSETP.GEU.AND P5, PT, R5.reuse, -R14.reuse, PT ;  /* 0x8000000e0500920b */ /* 0x0c0fe20003fae000 */
        /* <DEDUP_REMOVED lines=8> */
[CC--:B------:R-:W-:Y:S01]  /*09c0*/  @!P6 FSETP.GEU.AND P0, PT, R3.reuse, -R16.reuse, PT ;  /* 0x800000100300e20b */ /* 0x0c0fe20003f0e000 */
[----:B------:R-:W-:Y:S01]  /*09d0*/  @!P6 VIADD R2, R10, 0x3 ;  /* 0x000000030a02e836 */ /* 0x000fe20000000000 */
[----:B------:R-:W-:Y:S01]  /*09e0*/  @P6 FSETP.GEU.AND P1, PT, R12, -R16, PT ;  /* 0x800000100c00620b */ /* 0x000fe20003f2e000 */
[----:B------:R-:W-:Y:S01]  /*09f0*/  VIADD R10, R10, 0x4 ;  /* 0x000000040a0a7836 */ /* 0x000fe20000000000 */
[-C--:B------:R-:W-:Y:S02]  /*0a00*/  @!P6 FSEL R8, R3, R12.reuse, !P0 ;  /* 0x0000000c0308e208 */ /* 0x080fe40004000000 */
[----:B------:R-:W-:Y:S01]  /*0a10*/  @!P6 FSEL R7, -R16, R3, !P0 ;  /* 0x000000031007e208 */ /* 0x000fe20004000100 */
[----:B------:R-:W-:Y:S01]  /*0a20*/  @P6 IMAD.MOV.U32 R7, RZ, RZ, R3 ;  /* 0x000000ffff076224 */ /* 0x000fe200078e0003 */
[----:B------:R-:W-:Y:S02]  /*0a30*/  @!P6 SEL R9, R2, R9, !P0 ;  /* 0x000000090209e207 */ /* 0x000fe40004000000 */
[----:B------:R-:W-:-:S07]  /*0a40*/  @P6 FSEL R8, -R16, R12, !P1 ;  /* 0x0000000c10086208 */ /* 0x000fce0004800100 */
.L_x_12:
[----:B------:R-:W-:Y:S05]  /*0a50*/  BRA.U !UP1, `(.L_x_9) ;  /* 0x0000000109987547 */ /* 0x000fea000b800000 */
[----:B------:R-:W-:Y:S02]  /*0a60*/  UISETP.NE.AND UP0, UPT, UR6, 0x1, UPT ;  /* 0x000000010600788c */ /* 0x000fe4000bf05270 */
[----:B------:R-:W-:-:S04]  /*0a70*/  ULOP3.LUT UR4, UR4, 0x1, URZ, 0xc0, !UPT ;  /* 0x0000000104047892 */ /* 0x000fc8000f8ec0ff */
[----:B------:R-:W-:-:S03]  /*0a80*/  UISETP.NE.U32.AND UP1, UPT, UR4, 0x1, UPT ;  /* 0x000000010400788c */ /* 0x000fc6000bf25070 */
[----:B------:R-:W-:Y:S08]  /*0a90*/  BRA.U !UP0, `(.L_x_13) ;  /* 0x0000000108587547 */ /* 0x000ff0000b800000 */
[----:B------:R-:W0:Y:S02]  /*0aa0*/  LDC.64 R2, c[0x0][0x3b8] ;  /* 0x0000ee00ff027b82 */ /* 0x000e240000000a00 */
[----:B0-----:R-:W-:-:S05]  /*0ab0*/  IMAD.WIDE.U32 R2, R10, 0x4, R2 ;  /* 0x000000040a027825 */ /* 0x001fca00078e0002 */
[----:B------:R-:W2:Y:S04]  /*0ac0*/  LDG.E R12, desc[UR8][R2.64] ;  /* 0x00000008020c7981 */ /* 0x000ea8000c1e1900 */
[----:B------:R-:W3:Y:S01]  /*0ad0*/  LDG.E R13, desc[UR8][R2.64+0x4] ;  /* 0x00000408020d7981 */ /* 0x000ee2000c1e1900 */
        /* <DEDUP_REMOVED lines=10> */
[C---:B------:R-:W-:Y:S01]  /*0b80*/  @!P3 VIADD R2, R10.reuse, 0x1 ;  /* 0x000000010a02b836 */ /* 0x040fe20000000000 */
[----:B------:R-:W-:Y:S01]  /*0b90*/  @P3 FSETP.GEU.AND P0, PT, R5, -R13, PT ;  /* 0x8000000d0500320b */ /* 0x000fe20003f0e000 */
[----:B------:R-:W-:Y:S01]  /*0ba0*/  VIADD R10, R10, 0x2 ;  /* 0x000000020a0a7836 */ /* 0x000fe20000000000 */
[----:B------:R-:W-:Y:S02]  /*0bb0*/  @!P3 FSEL R8, R4, R5, !P2 ;  /* 0x000000050408b208 */ /* 0x000fe40005000000 */
[C---:B------:R-:W-:Y:S01]  /*0bc0*/  @!P3 FSEL R7, -R13.reuse, R4, !P2 ;  /* 0x000000040d07b208 */ /* 0x040fe20005000100 */
[----:B------:R-:W-:Y:S01]  /*0bd0*/  @P3 IMAD.MOV.U32 R7, RZ, RZ, R4 ;  /* 0x000000ffff073224 */ /* 0x000fe200078e0004 */
[----:B------:R-:W-:Y:S02]  /*0be0*/  @!P3 SEL R9, R2, R9, !P2 ;  /* 0x000000090209b207 */ /* 0x000fe40005000000 */
[----:B------:R-:W-:-:S07]  /*0bf0*/  @P3 FSEL R8, -R13, R5, !P0 ;  /* 0x000000050d083208 */ /* 0x000fce0004000100 */
.L_x_13:
[----:B------:R-:W-:Y:S05]  /*0c00*/  BRA.U UP1, `(.L_x_9) ;  /* 0x00000001012c7547 */ /* 0x000fea000b800000 */
[----:B------:R-:W0:Y:S02]  /*0c10*/  LDC.64 R2, c[0x0][0x3b8] ;  /* 0x0000ee00ff027b82 */ /* 0x000e240000000a00 */
[----:B0-----:R-:W-:-:S06]  /*0c20*/  IMAD.WIDE.U32 R2, R10, 0x4, R2 ;  /* 0x000000040a027825 */ /* 0x001fcc00078e0002 */
[----:B------:R-:W2:Y:S02]  /*0c30*/  LDG.E R2, desc[UR8][R2.64] ;  /* 0x0000000802027981 */ /* 0x000ea4000c1e1900 */
[----:B--2---:R-:W-:-:S13]  /*0c40*/  FSETP.GTU.AND P0, PT, R7, -R2, PT ;  /* 0x800000020700720b */ /* 0x004fda0003f0c000 */
[----:B------:R-:W-:-:S04]  /*0c50*/  @!P0 FSETP.GEU.AND P1, PT, R7, -R2, PT ;  /* 0x800000020700820b */ /* 0x000fc80003f2e000 */
[----:B------:R-:W-:Y:S02]  /*0c60*/  @!P0 FSEL R8, R7, R8, !P1 ;  /* 0x0000000807088208 */ /* 0x000fe40004800000 */
[----:B------:R-:W-:Y:S02]  /*0c70*/  @!P0 FSEL R4, -R2, R7, !P1 ;  /* 0x0000000702048208 */ /* 0x000fe40004800100 */
[----:B------:R-:W-:Y:S02]  /*0c80*/  @P0 FSETP.GEU.AND P2, PT, R8, -R2, PT ;  /* 0x800000020800020b */ /* 0x000fe40003f4e000 */
[----:B------:R-:W-:Y:S01]  /*0c90*/  @!P0 SEL R9, R10, R9, !P1 ;  /* 0x000000090a098207 */ /* 0x000fe20004800000 */
[----:B------:R-:W-:Y:S01]  /*0ca0*/  @!P0 IMAD.MOV.U32 R7, RZ, RZ, R4 ;  /* 0x000000ffff078224 */ /* 0x000fe200078e0004 */
[----:B------:R-:W-:-:S09]  /*0cb0*/  @P0 FSEL R8, -R2, R8, !P2 ;  /* 0x0000000802080208 */ /* 0x000fd20005000100 */
.L_x_9:
[----:B------:R-:W0:Y:S01]  /*0cc0*/  LDC.64 R2, c[0x0][0x3a8] ;  /* 0x0000ea00ff027b82 */ /* 0x000e220000000a00 */
[----:B-----5:R-:W-:Y:S01]  /*0cd0*/  ISETP.GE.AND P0, PT, R11, R6, PT ;  /* 0x000000060b00720c */ /* 0x020fe20003f06270 */
[----:B------:R-:W-:Y:S06]  /*0ce0*/  BSSY.RECONVERGENT B0, `(.L_x_14) ;  /* 0x000001a000007945 */ /* 0x000fec0003800200 */
[----:B------:R-:W1:Y:S08]  /*0cf0*/  LDC.64 R4, c[0x0][0x3b0] ;  /* 0x0000ec00ff047b82 */ /* 0x000e700000000a00 */
[----:B------:R-:W2:Y:S08]  /*0d00*/  LDC.64 R12, c[0x0][0x3b8] ;  /* 0x0000ee00ff0c7b82 */ /* 0x000eb00000000a00 */
[----:B------:R-:W3:Y:S08]  /*0d10*/  LDC.64 R14, c[0x0][0x398] ;  /* 0x0000e600ff0e7b82 */ /* 0x000ef00000000a00 */
[----:B------:R-:W4:Y:S01]  /*0d20*/  LDC.64 R16, c[0x0][0x388] ;  /* 0x0000e200ff107b82 */ /* 0x000f220000000a00 */
[----:B------:R-:W-:Y:S05]  /*0d30*/  @P0 BRA `(.L_x_15) ;  /* 0x0000000000500947 */ /* 0x000fea0003800000 */
.L_x_16:
[----:B---3--:R-:W-:-:S05]  /*0d40*/  IMAD.WIDE R18, R11, 0x4, R14 ;  /* 0x000000040b127825 */ /* 0x008fca00078e020e */
[----:B------:R-:W3:Y:S02]  /*0d50*/  LDG.E R22, desc[UR8][R18.64] ;  /* 0x0000000812167981 */ /* 0x000ee4000c1e1900 */
[----:B---3--:R-:W-:-:S13]  /*0d60*/  ISETP.NE.AND P0, PT, R22, -0x63, PT ;  /* 0xffffff9d1600780c */ /* 0x008fda0003f05270 */
[----:B------:R-:W-:Y:S05]  /*0d70*/  @!P0 BRA `(.L_x_15) ;  /* 0x0000000000408947 */ /* 0x000fea0003800000 */
[----:B----4-:R-:W-:-:S04]  /*0d80*/  IMAD.WIDE R20, R11, 0x4, R16 ;  /* 0x000000040b147825 */ /* 0x010fc800078e0210 */
[----:B--2---:R-:W-:Y:S02]  /*0d90*/  IMAD.WIDE R18, R22, 0x4, R12 ;  /* 0x0000000416127825 */ /* 0x004fe400078e020c */
[----:B------:R-:W2:Y:S04]  /*0da0*/  LDG.E R20, desc[UR8][R20.64] ;  /* 0x0000000814147981 */ /* 0x000ea8000c1e1900 */
[----:B------:R-:W2:Y:S01]  /*0db0*/  LDG.E R19, desc[UR8][R18.64] ;  /* 0x0000000812137981 */ /* 0x000ea2000c1e1900 */
[----:B------:R-:W-:-:S05]  /*0dc0*/  VIADD R11, R11, 0x1 ;  /* 0x000000010b0b7836 */ /* 0x000fca0000000000 */
[----:B------:R-:W-:Y:S01]  /*0dd0*/  ISETP.NE.AND P3, PT, R11, R6, PT ;  /* 0x000000060b00720c */ /* 0x000fe20003f65270 */
[----:B--2---:R-:W-:-:S05]  /*0de0*/  FADD R24, R20, -R19 ;  /* 0x8000001314187221 */ /* 0x004fca0000000000 */
[----:B------:R-:W-:-:S13]  /*0df0*/  FSETP.GE.AND P2, PT, R24, R7, PT ;  /* 0x000000071800720b */ /* 0x000fda0003f46000 */
[----:B------:R-:W-:-:S04]  /*0e00*/  @P2 FSETP.GT.AND P0, PT, R24, R7, PT ;  /* 0x000000071800220b */ /* 0x000fc80003f04000 */
[----:B------:R-:W-:Y:S02]  /*0e10*/  @P2 FSEL R8, R7, R8, P0 ;  /* 0x0000000807082208 */ /* 0x000fe40000000000 */
[C---:B------:R-:W-:Y:S02]  /*0e20*/  @P2 FSEL R10, R24.reuse, R7, P0 ;  /* 0x00000007180a2208 */ /* 0x040fe40000000000 */
[-C--:B------:R-:W-:Y:S02]  /*0e30*/  @!P2 FSETP.GT.AND P1, PT, R24, R8.reuse, PT ;  /* 0x000000081800a20b */ /* 0x080fe40003f24000 */
[----:B------:R-:W-:Y:S01]  /*0e40*/  @P2 SEL R9, R22, R9, P0 ;  /* 0x0000000916092207 */ /* 0x000fe20000000000 */
[----:B------:R-:W-:Y:S01]  /*0e50*/  @P2 IMAD.MOV.U32 R7, RZ, RZ, R10 ;  /* 0x000000ffff072224 */ /* 0x000fe200078e000a */
[----:B------:R-:W-:Y:S01]  /*0e60*/  @!P2 FSEL R8, R24, R8, P1 ;  /* 0x000000081808a208 */ /* 0x000fe20000800000 */
[----:B------:R-:W-:Y:S08]  /*0e70*/  @P3 BRA `(.L_x_16) ;  /* 0xfffffffc00b03947 */ /* 0x000ff0000383ffff */
.L_x_15:
[----:B------:R-:W-:Y:S05]  /*0e80*/  BSYNC.RECONVERGENT B0 ;  /* 0x0000000000007941 */ /* 0x000fea0003800200 */
.L_x_14:
[----:B------:R-:W5:Y:S01]  /*0e90*/  LDCU UR5, c[0x0][0x380] ;  /* 0x00007000ff0577ac */ /* 0x000f620008000800 */
[----:B------:R-:W-:Y:S01]  /*0ea0*/  FADD R7, R7, -R8 ;  /* 0x8000000807077221 */ /* 0x000fe20000000000 */
[C---:B-1----:R-:W-:Y:S01]  /*0eb0*/  IMAD.WIDE R4, R9.reuse, 0x4, R4 ;  /* 0x0000000409047825 */ /* 0x042fe200078e0204 */
[----:B------:R-:W1:Y:S03]  /*0ec0*/  LDCU UR4, c[0x0][0x3c0] ;  /* 0x00007800ff0477ac */ /* 0x000e660008000800 */
[----:B-----5:R-:W-:Y:S02]  /*0ed0*/  IMAD R11, R9, UR5, R0 ;  /* 0x00000005090b7c24 */ /* 0x020fe4000f8e0200 */
[----:B------:R-:W-:Y:S02]  /*0ee0*/  IMAD.MOV.U32 R9, RZ, RZ, 0x1 ;  /* 0x00000001ff097424 */ /* 0x000fe400078e00ff */
[----:B-1----:R-:W-:Y:S01]  /*0ef0*/  FADD R7, R7, UR4 ;  /* 0x0000000407077e21 */ /* 0x002fe20008000000 */
[----:B0-----:R-:W-:-:S05]  /*0f00*/  IMAD.WIDE R2, R11, 0x4, R2 ;  /* 0x000000040b027825 */ /* 0x001fca00078e0202 */
[----:B------:R-:W-:Y:S04]  /*0f10*/  STG.E desc[UR8][R2.64], R7 ;  /* 0x0000000702007986 */ /* 0x000fe8000c101908 */
[----:B------:R-:W-:Y:S01]  /*0f20*/  REDG.E.MAX.S32.STRONG.GPU desc[UR8][R4.64], R9 ;  /* 0x000000090400798e */ /* 0x000fe2000d12e308 */
[----:B------:R-:W-:Y:S05]  /*0f30*/  EXIT ;  /* 0x000000000000794d */ /* 0x000fea0003800000 */
.L_x_17:
        /* <DEDUP_REMOVED lines=12> */
.L_x_19:


//--------------------- .nv.shared.reserved.0     --------------------------
	.section	.nv.shared.reserved.0,"aw",@nobits
	.weak		__nv_reservedSMEM_offset_0_alias
	.size		__nv_reservedSMEM_offset_0_alias, 0, 64
	.other		__nv_reservedSMEM_offset_0_alias,@"STO_CUDA_RESERVED_SHARED STV_DEFAULT"
__nv_reservedSMEM_offset_0_alias:
	.zero		0
	.zero		64


//--------------------- .nv.constant0._Z14run_assignmentiPiS_PfS_S0_S_ --------------------------
	.section	.nv.constant0._Z14run_assignmentiPiS_PfS_S0_S_,"a",@progbits
	.sectionflags	@""
	.align	4
.nv.constant0._Z14run_assignmentiPiS_PfS_S0_S_:
	.zero		952


//--------------------- .nv.constant0._Z11run_biddingiPfPiS0_S0_S_S0_S_fS_ --------------------------
	.section	.nv.constant0._Z11run_biddingiPfPiS0_S0_S_S0_S_fS_,"a",@progbits
	.sectionflags	@""
	.align	4
.nv.constant0._Z11run_biddingiPfPiS0_S0_S_S0_S_fS_:
	.zero		976


//--------------------- SYMBOLS --------------------------

	.type		.nv.reservedSmem.offset0,@object
	.size		.nv.reservedSmem.offset0,0x4
